//
// Generated by NVIDIA NVVM Compiler
//
// Compiler Build ID: CL-36424714
// Cuda compilation tools, release 13.0, V13.0.88
// Based on NVVM 20.0.0
//

.version 9.0
.target sm_100
.address_size 64

	// .globl	_Z15fill_dart_countPiS_
.global .align 4 .b8 precalc_xorwow_matrix[102400];
.global .align 4 .b8 precalc_xorwow_offset_matrix[102400];
.global .align 4 .b8 mrg32k3aM1[2304];
.global .align 4 .b8 mrg32k3aM2[2304];
.global .align 4 .b8 mrg32k3aM1SubSeq[2016];
.global .align 4 .b8 mrg32k3aM2SubSeq[2016];
.global .align 4 .b8 mrg32k3aM1Seq[2304];
.global .align 4 .b8 mrg32k3aM2Seq[2304];
.const .align 8 .b8 __cr_lgamma_table[72];

.visible .entry _Z15fill_dart_countPiS_(
	.param .u64 .ptr .align 1 _Z15fill_dart_countPiS__param_0,
	.param .u64 .ptr .align 1 _Z15fill_dart_countPiS__param_1
)
{
	.local .align 8 .b8 	__local_depot0[48];
	.reg .b64 	%SP;
	.reg .b64 	%SPL;
	.reg .pred 	%p<73>;
	.reg .b32 	%r<1343>;
	.reg .b32 	%f<21>;
	.reg .b64 	%rd<62>;
	.reg .b64 	%fd<21>;

	mov.u64 	%SPL, __local_depot0;
	ld.param.u64 	%rd24, [_Z15fill_dart_countPiS__param_0];
	ld.param.u64 	%rd25, [_Z15fill_dart_countPiS__param_1];
	add.u64 	%rd1, %SPL, 0;
	mov.u32 	%r585, %ctaid.x;
	mov.u32 	%r586, %ntid.x;
	mov.u32 	%r587, %tid.x;
	mad.lo.s32 	%r588, %r585, %r586, %r587;
	// begin inline asm
	mov.u64 	%rd26, %clock64;
	// end inline asm
	cvt.s64.s32 	%rd2, %r588;
	cvt.u32.u64 	%r589, %rd26;
	xor.b32  	%r590, %r589, -1429050551;
	mul.lo.s32 	%r1, %r590, 1099087573;
	{ .reg .b32 tmp; mov.b64 {tmp, %r591}, %rd26; }
	xor.b32  	%r2, %r591, -136515619;
	mul.lo.s32 	%r592, %r2, -1703105765;
	add.s32 	%r593, %r1, %r592;
	add.s32 	%r1330, %r593, 6615241;
	add.s32 	%r1054, %r1, 123456789;
	st.local.v2.u32 	[%rd1], {%r1330, %r1054};
	xor.b32  	%r1053, %r1, 362436069;
	add.s32 	%r1052, %r592, 521288629;
	st.local.v2.u32 	[%rd1+8], {%r1053, %r1052};
	xor.b32  	%r1051, %r592, 88675123;
	add.s32 	%r1050, %r1, 5783321;
	st.local.v2.u32 	[%rd1+16], {%r1051, %r1050};
	setp.eq.s32 	%p1, %r588, 0;
	@%p1 bra 	$L__BB0_115;
	mov.b32 	%r1037, 0;
	mov.u64 	%rd54, %rd2;
$L__BB0_2:
	mov.u64 	%rd3, %rd54;
	and.b64  	%rd4, %rd3, 3;
	setp.eq.s64 	%p2, %rd4, 0;
	@%p2 bra 	$L__BB0_114;
	mul.wide.u32 	%rd28, %r1037, 3200;
	mov.u64 	%rd29, precalc_xorwow_matrix;
	add.s64 	%rd5, %rd29, %rd28;
	mov.b32 	%r1050, 0;
	mov.u32 	%r1051, %r1050;
	mov.u32 	%r1052, %r1050;
	mov.u32 	%r1053, %r1050;
	mov.u32 	%r1054, %r1050;
	mov.u32 	%r1043, %r1050;
$L__BB0_4:
	mul.wide.u32 	%rd30, %r1043, 4;
	add.s64 	%rd31, %rd1, %rd30;
	ld.local.u32 	%r21, [%rd31+4];
	shl.b32 	%r22, %r1043, 5;
	mov.b32 	%r1049, 0;
$L__BB0_5:
	.pragma "nounroll";
	shr.u32 	%r597, %r21, %r1049;
	and.b32  	%r598, %r597, 1;
	setp.eq.b32 	%p3, %r598, 1;
	not.pred 	%p4, %p3;
	add.s32 	%r599, %r22, %r1049;
	mul.lo.s32 	%r600, %r599, 5;
	mul.wide.u32 	%rd32, %r600, 4;
	add.s64 	%rd6, %rd5, %rd32;
	@%p4 bra 	$L__BB0_7;
	ld.global.u32 	%r601, [%rd6];
	xor.b32  	%r1054, %r1054, %r601;
	ld.global.u32 	%r602, [%rd6+4];
	xor.b32  	%r1053, %r1053, %r602;
	ld.global.u32 	%r603, [%rd6+8];
	xor.b32  	%r1052, %r1052, %r603;
	ld.global.u32 	%r604, [%rd6+12];
	xor.b32  	%r1051, %r1051, %r604;
	ld.global.u32 	%r605, [%rd6+16];
	xor.b32  	%r1050, %r1050, %r605;
$L__BB0_7:
	and.b32  	%r607, %r597, 2;
	setp.eq.s32 	%p5, %r607, 0;
	@%p5 bra 	$L__BB0_9;
	ld.global.u32 	%r608, [%rd6+20];
	xor.b32  	%r1054, %r1054, %r608;
	ld.global.u32 	%r609, [%rd6+24];
	xor.b32  	%r1053, %r1053, %r609;
	ld.global.u32 	%r610, [%rd6+28];
	xor.b32  	%r1052, %r1052, %r610;
	ld.global.u32 	%r611, [%rd6+32];
	xor.b32  	%r1051, %r1051, %r611;
	ld.global.u32 	%r612, [%rd6+36];
	xor.b32  	%r1050, %r1050, %r612;
$L__BB0_9:
	and.b32  	%r614, %r597, 4;
	setp.eq.s32 	%p6, %r614, 0;
	@%p6 bra 	$L__BB0_11;
	ld.global.u32 	%r615, [%rd6+40];
	xor.b32  	%r1054, %r1054, %r615;
	ld.global.u32 	%r616, [%rd6+44];
	xor.b32  	%r1053, %r1053, %r616;
	ld.global.u32 	%r617, [%rd6+48];
	xor.b32  	%r1052, %r1052, %r617;
	ld.global.u32 	%r618, [%rd6+52];
	xor.b32  	%r1051, %r1051, %r618;
	ld.global.u32 	%r619, [%rd6+56];
	xor.b32  	%r1050, %r1050, %r619;
$L__BB0_11:
	and.b32  	%r621, %r597, 8;
	setp.eq.s32 	%p7, %r621, 0;
	@%p7 bra 	$L__BB0_13;
	ld.global.u32 	%r622, [%rd6+60];
	xor.b32  	%r1054, %r1054, %r622;
	ld.global.u32 	%r623, [%rd6+64];
	xor.b32  	%r1053, %r1053, %r623;
	ld.global.u32 	%r624, [%rd6+68];
	xor.b32  	%r1052, %r1052, %r624;
	ld.global.u32 	%r625, [%rd6+72];
	xor.b32  	%r1051, %r1051, %r625;
	ld.global.u32 	%r626, [%rd6+76];
	xor.b32  	%r1050, %r1050, %r626;
$L__BB0_13:
	and.b32  	%r628, %r597, 16;
	setp.eq.s32 	%p8, %r628, 0;
	@%p8 bra 	$L__BB0_15;
	ld.global.u32 	%r629, [%rd6+80];
	xor.b32  	%r1054, %r1054, %r629;
	ld.global.u32 	%r630, [%rd6+84];
	xor.b32  	%r1053, %r1053, %r630;
	ld.global.u32 	%r631, [%rd6+88];
	xor.b32  	%r1052, %r1052, %r631;
	ld.global.u32 	%r632, [%rd6+92];
	xor.b32  	%r1051, %r1051, %r632;
	ld.global.u32 	%r633, [%rd6+96];
	xor.b32  	%r1050, %r1050, %r633;
$L__BB0_15:
	and.b32  	%r635, %r597, 32;
	setp.eq.s32 	%p9, %r635, 0;
	@%p9 bra 	$L__BB0_17;
	ld.global.u32 	%r636, [%rd6+100];
	xor.b32  	%r1054, %r1054, %r636;
	ld.global.u32 	%r637, [%rd6+104];
	xor.b32  	%r1053, %r1053, %r637;
	ld.global.u32 	%r638, [%rd6+108];
	xor.b32  	%r1052, %r1052, %r638;
	ld.global.u32 	%r639, [%rd6+112];
	xor.b32  	%r1051, %r1051, %r639;
	ld.global.u32 	%r640, [%rd6+116];
	xor.b32  	%r1050, %r1050, %r640;
$L__BB0_17:
	and.b32  	%r642, %r597, 64;
	setp.eq.s32 	%p10, %r642, 0;
	@%p10 bra 	$L__BB0_19;
	ld.global.u32 	%r643, [%rd6+120];
	xor.b32  	%r1054, %r1054, %r643;
	ld.global.u32 	%r644, [%rd6+124];
	xor.b32  	%r1053, %r1053, %r644;
	ld.global.u32 	%r645, [%rd6+128];
	xor.b32  	%r1052, %r1052, %r645;
	ld.global.u32 	%r646, [%rd6+132];
	xor.b32  	%r1051, %r1051, %r646;
	ld.global.u32 	%r647, [%rd6+136];
	xor.b32  	%r1050, %r1050, %r647;
$L__BB0_19:
	and.b32  	%r649, %r597, 128;
	setp.eq.s32 	%p11, %r649, 0;
	@%p11 bra 	$L__BB0_21;
	ld.global.u32 	%r650, [%rd6+140];
	xor.b32  	%r1054, %r1054, %r650;
	ld.global.u32 	%r651, [%rd6+144];
	xor.b32  	%r1053, %r1053, %r651;
	ld.global.u32 	%r652, [%rd6+148];
	xor.b32  	%r1052, %r1052, %r652;
	ld.global.u32 	%r653, [%rd6+152];
	xor.b32  	%r1051, %r1051, %r653;
	ld.global.u32 	%r654, [%rd6+156];
	xor.b32  	%r1050, %r1050, %r654;
$L__BB0_21:
	and.b32  	%r656, %r597, 256;
	setp.eq.s32 	%p12, %r656, 0;
	@%p12 bra 	$L__BB0_23;
	ld.global.u32 	%r657, [%rd6+160];
	xor.b32  	%r1054, %r1054, %r657;
	ld.global.u32 	%r658, [%rd6+164];
	xor.b32  	%r1053, %r1053, %r658;
	ld.global.u32 	%r659, [%rd6+168];
	xor.b32  	%r1052, %r1052, %r659;
	ld.global.u32 	%r660, [%rd6+172];
	xor.b32  	%r1051, %r1051, %r660;
	ld.global.u32 	%r661, [%rd6+176];
	xor.b32  	%r1050, %r1050, %r661;
$L__BB0_23:
	and.b32  	%r663, %r597, 512;
	setp.eq.s32 	%p13, %r663, 0;
	@%p13 bra 	$L__BB0_25;
	ld.global.u32 	%r664, [%rd6+180];
	xor.b32  	%r1054, %r1054, %r664;
	ld.global.u32 	%r665, [%rd6+184];
	xor.b32  	%r1053, %r1053, %r665;
	ld.global.u32 	%r666, [%rd6+188];
	xor.b32  	%r1052, %r1052, %r666;
	ld.global.u32 	%r667, [%rd6+192];
	xor.b32  	%r1051, %r1051, %r667;
	ld.global.u32 	%r668, [%rd6+196];
	xor.b32  	%r1050, %r1050, %r668;
$L__BB0_25:
	and.b32  	%r670, %r597, 1024;
	setp.eq.s32 	%p14, %r670, 0;
	@%p14 bra 	$L__BB0_27;
	ld.global.u32 	%r671, [%rd6+200];
	xor.b32  	%r1054, %r1054, %r671;
	ld.global.u32 	%r672, [%rd6+204];
	xor.b32  	%r1053, %r1053, %r672;
	ld.global.u32 	%r673, [%rd6+208];
	xor.b32  	%r1052, %r1052, %r673;
	ld.global.u32 	%r674, [%rd6+212];
	xor.b32  	%r1051, %r1051, %r674;
	ld.global.u32 	%r675, [%rd6+216];
	xor.b32  	%r1050, %r1050, %r675;
$L__BB0_27:
	and.b32  	%r677, %r597, 2048;
	setp.eq.s32 	%p15, %r677, 0;
	@%p15 bra 	$L__BB0_29;
	ld.global.u32 	%r678, [%rd6+220];
	xor.b32  	%r1054, %r1054, %r678;
	ld.global.u32 	%r679, [%rd6+224];
	xor.b32  	%r1053, %r1053, %r679;
	ld.global.u32 	%r680, [%rd6+228];
	xor.b32  	%r1052, %r1052, %r680;
	ld.global.u32 	%r681, [%rd6+232];
	xor.b32  	%r1051, %r1051, %r681;
	ld.global.u32 	%r682, [%rd6+236];
	xor.b32  	%r1050, %r1050, %r682;
$L__BB0_29:
	and.b32  	%r684, %r597, 4096;
	setp.eq.s32 	%p16, %r684, 0;
	@%p16 bra 	$L__BB0_31;
	ld.global.u32 	%r685, [%rd6+240];
	xor.b32  	%r1054, %r1054, %r685;
	ld.global.u32 	%r686, [%rd6+244];
	xor.b32  	%r1053, %r1053, %r686;
	ld.global.u32 	%r687, [%rd6+248];
	xor.b32  	%r1052, %r1052, %r687;
	ld.global.u32 	%r688, [%rd6+252];
	xor.b32  	%r1051, %r1051, %r688;
	ld.global.u32 	%r689, [%rd6+256];
	xor.b32  	%r1050, %r1050, %r689;
$L__BB0_31:
	and.b32  	%r691, %r597, 8192;
	setp.eq.s32 	%p17, %r691, 0;
	@%p17 bra 	$L__BB0_33;
	ld.global.u32 	%r692, [%rd6+260];
	xor.b32  	%r1054, %r1054, %r692;
	ld.global.u32 	%r693, [%rd6+264];
	xor.b32  	%r1053, %r1053, %r693;
	ld.global.u32 	%r694, [%rd6+268];
	xor.b32  	%r1052, %r1052, %r694;
	ld.global.u32 	%r695, [%rd6+272];
	xor.b32  	%r1051, %r1051, %r695;
	ld.global.u32 	%r696, [%rd6+276];
	xor.b32  	%r1050, %r1050, %r696;
$L__BB0_33:
	and.b32  	%r698, %r597, 16384;
	setp.eq.s32 	%p18, %r698, 0;
	@%p18 bra 	$L__BB0_35;
	ld.global.u32 	%r699, [%rd6+280];
	xor.b32  	%r1054, %r1054, %r699;
	ld.global.u32 	%r700, [%rd6+284];
	xor.b32  	%r1053, %r1053, %r700;
	ld.global.u32 	%r701, [%rd6+288];
	xor.b32  	%r1052, %r1052, %r701;
	ld.global.u32 	%r702, [%rd6+292];
	xor.b32  	%r1051, %r1051, %r702;
	ld.global.u32 	%r703, [%rd6+296];
	xor.b32  	%r1050, %r1050, %r703;
$L__BB0_35:
	and.b32  	%r705, %r597, 32768;
	setp.eq.s32 	%p19, %r705, 0;
	@%p19 bra 	$L__BB0_37;
	ld.global.u32 	%r706, [%rd6+300];
	xor.b32  	%r1054, %r1054, %r706;
	ld.global.u32 	%r707, [%rd6+304];
	xor.b32  	%r1053, %r1053, %r707;
	ld.global.u32 	%r708, [%rd6+308];
	xor.b32  	%r1052, %r1052, %r708;
	ld.global.u32 	%r709, [%rd6+312];
	xor.b32  	%r1051, %r1051, %r709;
	ld.global.u32 	%r710, [%rd6+316];
	xor.b32  	%r1050, %r1050, %r710;
$L__BB0_37:
	add.s32 	%r1049, %r1049, 16;
	setp.ne.s32 	%p20, %r1049, 32;
	@%p20 bra 	$L__BB0_5;
	mad.lo.s32 	%r711, %r1043, -31, %r22;
	add.s32 	%r1043, %r711, 1;
	setp.ne.s32 	%p21, %r1043, 5;
	@%p21 bra 	$L__BB0_4;
	st.local.u32 	[%rd1+4], %r1054;
	st.local.v2.u32 	[%rd1+8], {%r1053, %r1052};
	st.local.v2.u32 	[%rd1+16], {%r1051, %r1050};
	setp.eq.s64 	%p22, %rd4, 1;
	@%p22 bra 	$L__BB0_114;
	mov.b32 	%r1050, 0;
	mov.u32 	%r1051, %r1050;
	mov.u32 	%r1052, %r1050;
	mov.u32 	%r1053, %r1050;
	mov.u32 	%r1054, %r1050;
	mov.u32 	%r1135, %r1050;
$L__BB0_41:
	mul.wide.u32 	%rd33, %r1135, 4;
	add.s64 	%rd34, %rd1, %rd33;
	ld.local.u32 	%r197, [%rd34+4];
	shl.b32 	%r198, %r1135, 5;
	mov.b32 	%r1141, 0;
$L__BB0_42:
	.pragma "nounroll";
	shr.u32 	%r714, %r197, %r1141;
	and.b32  	%r715, %r714, 1;
	setp.eq.b32 	%p23, %r715, 1;
	not.pred 	%p24, %p23;
	add.s32 	%r716, %r198, %r1141;
	mul.lo.s32 	%r717, %r716, 5;
	mul.wide.u32 	%rd35, %r717, 4;
	add.s64 	%rd7, %rd5, %rd35;
	@%p24 bra 	$L__BB0_44;
	ld.global.u32 	%r718, [%rd7];
	xor.b32  	%r1054, %r1054, %r718;
	ld.global.u32 	%r719, [%rd7+4];
	xor.b32  	%r1053, %r1053, %r719;
	ld.global.u32 	%r720, [%rd7+8];
	xor.b32  	%r1052, %r1052, %r720;
	ld.global.u32 	%r721, [%rd7+12];
	xor.b32  	%r1051, %r1051, %r721;
	ld.global.u32 	%r722, [%rd7+16];
	xor.b32  	%r1050, %r1050, %r722;
$L__BB0_44:
	and.b32  	%r724, %r714, 2;
	setp.eq.s32 	%p25, %r724, 0;
	@%p25 bra 	$L__BB0_46;
	ld.global.u32 	%r725, [%rd7+20];
	xor.b32  	%r1054, %r1054, %r725;
	ld.global.u32 	%r726, [%rd7+24];
	xor.b32  	%r1053, %r1053, %r726;
	ld.global.u32 	%r727, [%rd7+28];
	xor.b32  	%r1052, %r1052, %r727;
	ld.global.u32 	%r728, [%rd7+32];
	xor.b32  	%r1051, %r1051, %r728;
	ld.global.u32 	%r729, [%rd7+36];
	xor.b32  	%r1050, %r1050, %r729;
$L__BB0_46:
	and.b32  	%r731, %r714, 4;
	setp.eq.s32 	%p26, %r731, 0;
	@%p26 bra 	$L__BB0_48;
	ld.global.u32 	%r732, [%rd7+40];
	xor.b32  	%r1054, %r1054, %r732;
	ld.global.u32 	%r733, [%rd7+44];
	xor.b32  	%r1053, %r1053, %r733;
	ld.global.u32 	%r734, [%rd7+48];
	xor.b32  	%r1052, %r1052, %r734;
	ld.global.u32 	%r735, [%rd7+52];
	xor.b32  	%r1051, %r1051, %r735;
	ld.global.u32 	%r736, [%rd7+56];
	xor.b32  	%r1050, %r1050, %r736;
$L__BB0_48:
	and.b32  	%r738, %r714, 8;
	setp.eq.s32 	%p27, %r738, 0;
	@%p27 bra 	$L__BB0_50;
	ld.global.u32 	%r739, [%rd7+60];
	xor.b32  	%r1054, %r1054, %r739;
	ld.global.u32 	%r740, [%rd7+64];
	xor.b32  	%r1053, %r1053, %r740;
	ld.global.u32 	%r741, [%rd7+68];
	xor.b32  	%r1052, %r1052, %r741;
	ld.global.u32 	%r742, [%rd7+72];
	xor.b32  	%r1051, %r1051, %r742;
	ld.global.u32 	%r743, [%rd7+76];
	xor.b32  	%r1050, %r1050, %r743;
$L__BB0_50:
	and.b32  	%r745, %r714, 16;
	setp.eq.s32 	%p28, %r745, 0;
	@%p28 bra 	$L__BB0_52;
	ld.global.u32 	%r746, [%rd7+80];
	xor.b32  	%r1054, %r1054, %r746;
	ld.global.u32 	%r747, [%rd7+84];
	xor.b32  	%r1053, %r1053, %r747;
	ld.global.u32 	%r748, [%rd7+88];
	xor.b32  	%r1052, %r1052, %r748;
	ld.global.u32 	%r749, [%rd7+92];
	xor.b32  	%r1051, %r1051, %r749;
	ld.global.u32 	%r750, [%rd7+96];
	xor.b32  	%r1050, %r1050, %r750;
$L__BB0_52:
	and.b32  	%r752, %r714, 32;
	setp.eq.s32 	%p29, %r752, 0;
	@%p29 bra 	$L__BB0_54;
	ld.global.u32 	%r753, [%rd7+100];
	xor.b32  	%r1054, %r1054, %r753;
	ld.global.u32 	%r754, [%rd7+104];
	xor.b32  	%r1053, %r1053, %r754;
	ld.global.u32 	%r755, [%rd7+108];
	xor.b32  	%r1052, %r1052, %r755;
	ld.global.u32 	%r756, [%rd7+112];
	xor.b32  	%r1051, %r1051, %r756;
	ld.global.u32 	%r757, [%rd7+116];
	xor.b32  	%r1050, %r1050, %r757;
$L__BB0_54:
	and.b32  	%r759, %r714, 64;
	setp.eq.s32 	%p30, %r759, 0;
	@%p30 bra 	$L__BB0_56;
	ld.global.u32 	%r760, [%rd7+120];
	xor.b32  	%r1054, %r1054, %r760;
	ld.global.u32 	%r761, [%rd7+124];
	xor.b32  	%r1053, %r1053, %r761;
	ld.global.u32 	%r762, [%rd7+128];
	xor.b32  	%r1052, %r1052, %r762;
	ld.global.u32 	%r763, [%rd7+132];
	xor.b32  	%r1051, %r1051, %r763;
	ld.global.u32 	%r764, [%rd7+136];
	xor.b32  	%r1050, %r1050, %r764;
$L__BB0_56:
	and.b32  	%r766, %r714, 128;
	setp.eq.s32 	%p31, %r766, 0;
	@%p31 bra 	$L__BB0_58;
	ld.global.u32 	%r767, [%rd7+140];
	xor.b32  	%r1054, %r1054, %r767;
	ld.global.u32 	%r768, [%rd7+144];
	xor.b32  	%r1053, %r1053, %r768;
	ld.global.u32 	%r769, [%rd7+148];
	xor.b32  	%r1052, %r1052, %r769;
	ld.global.u32 	%r770, [%rd7+152];
	xor.b32  	%r1051, %r1051, %r770;
	ld.global.u32 	%r771, [%rd7+156];
	xor.b32  	%r1050, %r1050, %r771;
$L__BB0_58:
	and.b32  	%r773, %r714, 256;
	setp.eq.s32 	%p32, %r773, 0;
	@%p32 bra 	$L__BB0_60;
	ld.global.u32 	%r774, [%rd7+160];
	xor.b32  	%r1054, %r1054, %r774;
	ld.global.u32 	%r775, [%rd7+164];
	xor.b32  	%r1053, %r1053, %r775;
	ld.global.u32 	%r776, [%rd7+168];
	xor.b32  	%r1052, %r1052, %r776;
	ld.global.u32 	%r777, [%rd7+172];
	xor.b32  	%r1051, %r1051, %r777;
	ld.global.u32 	%r778, [%rd7+176];
	xor.b32  	%r1050, %r1050, %r778;
$L__BB0_60:
	and.b32  	%r780, %r714, 512;
	setp.eq.s32 	%p33, %r780, 0;
	@%p33 bra 	$L__BB0_62;
	ld.global.u32 	%r781, [%rd7+180];
	xor.b32  	%r1054, %r1054, %r781;
	ld.global.u32 	%r782, [%rd7+184];
	xor.b32  	%r1053, %r1053, %r782;
	ld.global.u32 	%r783, [%rd7+188];
	xor.b32  	%r1052, %r1052, %r783;
	ld.global.u32 	%r784, [%rd7+192];
	xor.b32  	%r1051, %r1051, %r784;
	ld.global.u32 	%r785, [%rd7+196];
	xor.b32  	%r1050, %r1050, %r785;
$L__BB0_62:
	and.b32  	%r787, %r714, 1024;
	setp.eq.s32 	%p34, %r787, 0;
	@%p34 bra 	$L__BB0_64;
	ld.global.u32 	%r788, [%rd7+200];
	xor.b32  	%r1054, %r1054, %r788;
	ld.global.u32 	%r789, [%rd7+204];
	xor.b32  	%r1053, %r1053, %r789;
	ld.global.u32 	%r790, [%rd7+208];
	xor.b32  	%r1052, %r1052, %r790;
	ld.global.u32 	%r791, [%rd7+212];
	xor.b32  	%r1051, %r1051, %r791;
	ld.global.u32 	%r792, [%rd7+216];
	xor.b32  	%r1050, %r1050, %r792;
$L__BB0_64:
	and.b32  	%r794, %r714, 2048;
	setp.eq.s32 	%p35, %r794, 0;
	@%p35 bra 	$L__BB0_66;
	ld.global.u32 	%r795, [%rd7+220];
	xor.b32  	%r1054, %r1054, %r795;
	ld.global.u32 	%r796, [%rd7+224];
	xor.b32  	%r1053, %r1053, %r796;
	ld.global.u32 	%r797, [%rd7+228];
	xor.b32  	%r1052, %r1052, %r797;
	ld.global.u32 	%r798, [%rd7+232];
	xor.b32  	%r1051, %r1051, %r798;
	ld.global.u32 	%r799, [%rd7+236];
	xor.b32  	%r1050, %r1050, %r799;
$L__BB0_66:
	and.b32  	%r801, %r714, 4096;
	setp.eq.s32 	%p36, %r801, 0;
	@%p36 bra 	$L__BB0_68;
	ld.global.u32 	%r802, [%rd7+240];
	xor.b32  	%r1054, %r1054, %r802;
	ld.global.u32 	%r803, [%rd7+244];
	xor.b32  	%r1053, %r1053, %r803;
	ld.global.u32 	%r804, [%rd7+248];
	xor.b32  	%r1052, %r1052, %r804;
	ld.global.u32 	%r805, [%rd7+252];
	xor.b32  	%r1051, %r1051, %r805;
	ld.global.u32 	%r806, [%rd7+256];
	xor.b32  	%r1050, %r1050, %r806;
$L__BB0_68:
	and.b32  	%r808, %r714, 8192;
	setp.eq.s32 	%p37, %r808, 0;
	@%p37 bra 	$L__BB0_70;
	ld.global.u32 	%r809, [%rd7+260];
	xor.b32  	%r1054, %r1054, %r809;
	ld.global.u32 	%r810, [%rd7+264];
	xor.b32  	%r1053, %r1053, %r810;
	ld.global.u32 	%r811, [%rd7+268];
	xor.b32  	%r1052, %r1052, %r811;
	ld.global.u32 	%r812, [%rd7+272];
	xor.b32  	%r1051, %r1051, %r812;
	ld.global.u32 	%r813, [%rd7+276];
	xor.b32  	%r1050, %r1050, %r813;
$L__BB0_70:
	and.b32  	%r815, %r714, 16384;
	setp.eq.s32 	%p38, %r815, 0;
	@%p38 bra 	$L__BB0_72;
	ld.global.u32 	%r816, [%rd7+280];
	xor.b32  	%r1054, %r1054, %r816;
	ld.global.u32 	%r817, [%rd7+284];
	xor.b32  	%r1053, %r1053, %r817;
	ld.global.u32 	%r818, [%rd7+288];
	xor.b32  	%r1052, %r1052, %r818;
	ld.global.u32 	%r819, [%rd7+292];
	xor.b32  	%r1051, %r1051, %r819;
	ld.global.u32 	%r820, [%rd7+296];
	xor.b32  	%r1050, %r1050, %r820;
$L__BB0_72:
	and.b32  	%r822, %r714, 32768;
	setp.eq.s32 	%p39, %r822, 0;
	@%p39 bra 	$L__BB0_74;
	ld.global.u32 	%r823, [%rd7+300];
	xor.b32  	%r1054, %r1054, %r823;
	ld.global.u32 	%r824, [%rd7+304];
	xor.b32  	%r1053, %r1053, %r824;
	ld.global.u32 	%r825, [%rd7+308];
	xor.b32  	%r1052, %r1052, %r825;
	ld.global.u32 	%r826, [%rd7+312];
	xor.b32  	%r1051, %r1051, %r826;
	ld.global.u32 	%r827, [%rd7+316];
	xor.b32  	%r1050, %r1050, %r827;
$L__BB0_74:
	add.s32 	%r1141, %r1141, 16;
	setp.ne.s32 	%p40, %r1141, 32;
	@%p40 bra 	$L__BB0_42;
	mad.lo.s32 	%r828, %r1135, -31, %r198;
	add.s32 	%r1135, %r828, 1;
	setp.ne.s32 	%p41, %r1135, 5;
	@%p41 bra 	$L__BB0_41;
	st.local.u32 	[%rd1+4], %r1054;
	st.local.v2.u32 	[%rd1+8], {%r1053, %r1052};
	st.local.v2.u32 	[%rd1+16], {%r1051, %r1050};
	setp.ne.s64 	%p42, %rd4, 3;
	@%p42 bra 	$L__BB0_114;
	mov.b32 	%r1050, 0;
	mov.u32 	%r1051, %r1050;
	mov.u32 	%r1052, %r1050;
	mov.u32 	%r1053, %r1050;
	mov.u32 	%r1054, %r1050;
	mov.u32 	%r1227, %r1050;
$L__BB0_78:
	mul.wide.u32 	%rd36, %r1227, 4;
	add.s64 	%rd37, %rd1, %rd36;
	ld.local.u32 	%r373, [%rd37+4];
	shl.b32 	%r374, %r1227, 5;
	mov.b32 	%r1233, 0;
$L__BB0_79:
	.pragma "nounroll";
	shr.u32 	%r831, %r373, %r1233;
	and.b32  	%r832, %r831, 1;
	setp.eq.b32 	%p43, %r832, 1;
	not.pred 	%p44, %p43;
	add.s32 	%r833, %r374, %r1233;
	mul.lo.s32 	%r834, %r833, 5;
	mul.wide.u32 	%rd38, %r834, 4;
	add.s64 	%rd8, %rd5, %rd38;
	@%p44 bra 	$L__BB0_81;
	ld.global.u32 	%r835, [%rd8];
	xor.b32  	%r1054, %r1054, %r835;
	ld.global.u32 	%r836, [%rd8+4];
	xor.b32  	%r1053, %r1053, %r836;
	ld.global.u32 	%r837, [%rd8+8];
	xor.b32  	%r1052, %r1052, %r837;
	ld.global.u32 	%r838, [%rd8+12];
	xor.b32  	%r1051, %r1051, %r838;
	ld.global.u32 	%r839, [%rd8+16];
	xor.b32  	%r1050, %r1050, %r839;
$L__BB0_81:
	and.b32  	%r841, %r831, 2;
	setp.eq.s32 	%p45, %r841, 0;
	@%p45 bra 	$L__BB0_83;
	ld.global.u32 	%r842, [%rd8+20];
	xor.b32  	%r1054, %r1054, %r842;
	ld.global.u32 	%r843, [%rd8+24];
	xor.b32  	%r1053, %r1053, %r843;
	ld.global.u32 	%r844, [%rd8+28];
	xor.b32  	%r1052, %r1052, %r844;
	ld.global.u32 	%r845, [%rd8+32];
	xor.b32  	%r1051, %r1051, %r845;
	ld.global.u32 	%r846, [%rd8+36];
	xor.b32  	%r1050, %r1050, %r846;
$L__BB0_83:
	and.b32  	%r848, %r831, 4;
	setp.eq.s32 	%p46, %r848, 0;
	@%p46 bra 	$L__BB0_85;
	ld.global.u32 	%r849, [%rd8+40];
	xor.b32  	%r1054, %r1054, %r849;
	ld.global.u32 	%r850, [%rd8+44];
	xor.b32  	%r1053, %r1053, %r850;
	ld.global.u32 	%r851, [%rd8+48];
	xor.b32  	%r1052, %r1052, %r851;
	ld.global.u32 	%r852, [%rd8+52];
	xor.b32  	%r1051, %r1051, %r852;
	ld.global.u32 	%r853, [%rd8+56];
	xor.b32  	%r1050, %r1050, %r853;
$L__BB0_85:
	and.b32  	%r855, %r831, 8;
	setp.eq.s32 	%p47, %r855, 0;
	@%p47 bra 	$L__BB0_87;
	ld.global.u32 	%r856, [%rd8+60];
	xor.b32  	%r1054, %r1054, %r856;
	ld.global.u32 	%r857, [%rd8+64];
	xor.b32  	%r1053, %r1053, %r857;
	ld.global.u32 	%r858, [%rd8+68];
	xor.b32  	%r1052, %r1052, %r858;
	ld.global.u32 	%r859, [%rd8+72];
	xor.b32  	%r1051, %r1051, %r859;
	ld.global.u32 	%r860, [%rd8+76];
	xor.b32  	%r1050, %r1050, %r860;
$L__BB0_87:
	and.b32  	%r862, %r831, 16;
	setp.eq.s32 	%p48, %r862, 0;
	@%p48 bra 	$L__BB0_89;
	ld.global.u32 	%r863, [%rd8+80];
	xor.b32  	%r1054, %r1054, %r863;
	ld.global.u32 	%r864, [%rd8+84];
	xor.b32  	%r1053, %r1053, %r864;
	ld.global.u32 	%r865, [%rd8+88];
	xor.b32  	%r1052, %r1052, %r865;
	ld.global.u32 	%r866, [%rd8+92];
	xor.b32  	%r1051, %r1051, %r866;
	ld.global.u32 	%r867, [%rd8+96];
	xor.b32  	%r1050, %r1050, %r867;
$L__BB0_89:
	and.b32  	%r869, %r831, 32;
	setp.eq.s32 	%p49, %r869, 0;
	@%p49 bra 	$L__BB0_91;
	ld.global.u32 	%r870, [%rd8+100];
	xor.b32  	%r1054, %r1054, %r870;
	ld.global.u32 	%r871, [%rd8+104];
	xor.b32  	%r1053, %r1053, %r871;
	ld.global.u32 	%r872, [%rd8+108];
	xor.b32  	%r1052, %r1052, %r872;
	ld.global.u32 	%r873, [%rd8+112];
	xor.b32  	%r1051, %r1051, %r873;
	ld.global.u32 	%r874, [%rd8+116];
	xor.b32  	%r1050, %r1050, %r874;
$L__BB0_91:
	and.b32  	%r876, %r831, 64;
	setp.eq.s32 	%p50, %r876, 0;
	@%p50 bra 	$L__BB0_93;
	ld.global.u32 	%r877, [%rd8+120];
	xor.b32  	%r1054, %r1054, %r877;
	ld.global.u32 	%r878, [%rd8+124];
	xor.b32  	%r1053, %r1053, %r878;
	ld.global.u32 	%r879, [%rd8+128];
	xor.b32  	%r1052, %r1052, %r879;
	ld.global.u32 	%r880, [%rd8+132];
	xor.b32  	%r1051, %r1051, %r880;
	ld.global.u32 	%r881, [%rd8+136];
	xor.b32  	%r1050, %r1050, %r881;
$L__BB0_93:
	and.b32  	%r883, %r831, 128;
	setp.eq.s32 	%p51, %r883, 0;
	@%p51 bra 	$L__BB0_95;
	ld.global.u32 	%r884, [%rd8+140];
	xor.b32  	%r1054, %r1054, %r884;
	ld.global.u32 	%r885, [%rd8+144];
	xor.b32  	%r1053, %r1053, %r885;
	ld.global.u32 	%r886, [%rd8+148];
	xor.b32  	%r1052, %r1052, %r886;
	ld.global.u32 	%r887, [%rd8+152];
	xor.b32  	%r1051, %r1051, %r887;
	ld.global.u32 	%r888, [%rd8+156];
	xor.b32  	%r1050, %r1050, %r888;
$L__BB0_95:
	and.b32  	%r890, %r831, 256;
	setp.eq.s32 	%p52, %r890, 0;
	@%p52 bra 	$L__BB0_97;
	ld.global.u32 	%r891, [%rd8+160];
	xor.b32  	%r1054, %r1054, %r891;
	ld.global.u32 	%r892, [%rd8+164];
	xor.b32  	%r1053, %r1053, %r892;
	ld.global.u32 	%r893, [%rd8+168];
	xor.b32  	%r1052, %r1052, %r893;
	ld.global.u32 	%r894, [%rd8+172];
	xor.b32  	%r1051, %r1051, %r894;
	ld.global.u32 	%r895, [%rd8+176];
	xor.b32  	%r1050, %r1050, %r895;
$L__BB0_97:
	and.b32  	%r897, %r831, 512;
	setp.eq.s32 	%p53, %r897, 0;
	@%p53 bra 	$L__BB0_99;
	ld.global.u32 	%r898, [%rd8+180];
	xor.b32  	%r1054, %r1054, %r898;
	ld.global.u32 	%r899, [%rd8+184];
	xor.b32  	%r1053, %r1053, %r899;
	ld.global.u32 	%r900, [%rd8+188];
	xor.b32  	%r1052, %r1052, %r900;
	ld.global.u32 	%r901, [%rd8+192];
	xor.b32  	%r1051, %r1051, %r901;
	ld.global.u32 	%r902, [%rd8+196];
	xor.b32  	%r1050, %r1050, %r902;
$L__BB0_99:
	and.b32  	%r904, %r831, 1024;
	setp.eq.s32 	%p54, %r904, 0;
	@%p54 bra 	$L__BB0_101;
	ld.global.u32 	%r905, [%rd8+200];
	xor.b32  	%r1054, %r1054, %r905;
	ld.global.u32 	%r906, [%rd8+204];
	xor.b32  	%r1053, %r1053, %r906;
	ld.global.u32 	%r907, [%rd8+208];
	xor.b32  	%r1052, %r1052, %r907;
	ld.global.u32 	%r908, [%rd8+212];
	xor.b32  	%r1051, %r1051, %r908;
	ld.global.u32 	%r909, [%rd8+216];
	xor.b32  	%r1050, %r1050, %r909;
$L__BB0_101:
	and.b32  	%r911, %r831, 2048;
	setp.eq.s32 	%p55, %r911, 0;
	@%p55 bra 	$L__BB0_103;
	ld.global.u32 	%r912, [%rd8+220];
	xor.b32  	%r1054, %r1054, %r912;
	ld.global.u32 	%r913, [%rd8+224];
	xor.b32  	%r1053, %r1053, %r913;
	ld.global.u32 	%r914, [%rd8+228];
	xor.b32  	%r1052, %r1052, %r914;
	ld.global.u32 	%r915, [%rd8+232];
	xor.b32  	%r1051, %r1051, %r915;
	ld.global.u32 	%r916, [%rd8+236];
	xor.b32  	%r1050, %r1050, %r916;
$L__BB0_103:
	and.b32  	%r918, %r831, 4096;
	setp.eq.s32 	%p56, %r918, 0;
	@%p56 bra 	$L__BB0_105;
	ld.global.u32 	%r919, [%rd8+240];
	xor.b32  	%r1054, %r1054, %r919;
	ld.global.u32 	%r920, [%rd8+244];
	xor.b32  	%r1053, %r1053, %r920;
	ld.global.u32 	%r921, [%rd8+248];
	xor.b32  	%r1052, %r1052, %r921;
	ld.global.u32 	%r922, [%rd8+252];
	xor.b32  	%r1051, %r1051, %r922;
	ld.global.u32 	%r923, [%rd8+256];
	xor.b32  	%r1050, %r1050, %r923;
$L__BB0_105:
	and.b32  	%r925, %r831, 8192;
	setp.eq.s32 	%p57, %r925, 0;
	@%p57 bra 	$L__BB0_107;
	ld.global.u32 	%r926, [%rd8+260];
	xor.b32  	%r1054, %r1054, %r926;
	ld.global.u32 	%r927, [%rd8+264];
	xor.b32  	%r1053, %r1053, %r927;
	ld.global.u32 	%r928, [%rd8+268];
	xor.b32  	%r1052, %r1052, %r928;
	ld.global.u32 	%r929, [%rd8+272];
	xor.b32  	%r1051, %r1051, %r929;
	ld.global.u32 	%r930, [%rd8+276];
	xor.b32  	%r1050, %r1050, %r930;
$L__BB0_107:
	and.b32  	%r932, %r831, 16384;
	setp.eq.s32 	%p58, %r932, 0;
	@%p58 bra 	$L__BB0_109;
	ld.global.u32 	%r933, [%rd8+280];
	xor.b32  	%r1054, %r1054, %r933;
	ld.global.u32 	%r934, [%rd8+284];
	xor.b32  	%r1053, %r1053, %r934;
	ld.global.u32 	%r935, [%rd8+288];
	xor.b32  	%r1052, %r1052, %r935;
	ld.global.u32 	%r936, [%rd8+292];
	xor.b32  	%r1051, %r1051, %r936;
	ld.global.u32 	%r937, [%rd8+296];
	xor.b32  	%r1050, %r1050, %r937;
$L__BB0_109:
	and.b32  	%r939, %r831, 32768;
	setp.eq.s32 	%p59, %r939, 0;
	@%p59 bra 	$L__BB0_111;
	ld.global.u32 	%r940, [%rd8+300];
	xor.b32  	%r1054, %r1054, %r940;
	ld.global.u32 	%r941, [%rd8+304];
	xor.b32  	%r1053, %r1053, %r941;
	ld.global.u32 	%r942, [%rd8+308];
	xor.b32  	%r1052, %r1052, %r942;
	ld.global.u32 	%r943, [%rd8+312];
	xor.b32  	%r1051, %r1051, %r943;
	ld.global.u32 	%r944, [%rd8+316];
	xor.b32  	%r1050, %r1050, %r944;
$L__BB0_111:
	add.s32 	%r1233, %r1233, 16;
	setp.ne.s32 	%p60, %r1233, 32;
	@%p60 bra 	$L__BB0_79;
	mad.lo.s32 	%r945, %r1227, -31, %r374;
	add.s32 	%r1227, %r945, 1;
	setp.ne.s32 	%p61, %r1227, 5;
	@%p61 bra 	$L__BB0_78;
	st.local.u32 	[%rd1+4], %r1054;
	st.local.v2.u32 	[%rd1+8], {%r1053, %r1052};
	st.local.v2.u32 	[%rd1+16], {%r1051, %r1050};
$L__BB0_114:
	shr.u64 	%rd54, %rd3, 2;
	add.s32 	%r1037, %r1037, 1;
	setp.gt.u64 	%p62, %rd3, 3;
	@%p62 bra 	$L__BB0_2;
$L__BB0_115:
	cvta.to.global.u64 	%rd39, %rd25;
	ld.global.s32 	%rd10, [%rd39];
	setp.lt.s64 	%p63, %rd10, 1;
	@%p63 bra 	$L__BB0_123;
	cvt.u32.u64 	%r947, %rd10;
	and.b64  	%rd59, %rd10, 3;
	setp.lt.u32 	%p64, %r947, 4;
	@%p64 bra 	$L__BB0_119;
	and.b64  	%rd55, %rd10, 2147483644;
	mul.lo.s32 	%r948, %r2, 1703105765;
	sub.s32 	%r949, %r1, %r948;
	add.s32 	%r1324, %r949, 9514737;
$L__BB0_118:
	mov.u32 	%r1330, %r1324;
	shr.u32 	%r950, %r1054, 2;
	xor.b32  	%r951, %r950, %r1054;
	shl.b32 	%r952, %r1050, 4;
	shl.b32 	%r953, %r951, 1;
	xor.b32  	%r954, %r953, %r952;
	xor.b32  	%r955, %r954, %r951;
	xor.b32  	%r956, %r955, %r1050;
	add.s32 	%r957, %r1330, -2899496;
	add.s32 	%r958, %r957, %r956;
	add.s32 	%r959, %r958, 362437;
	cvt.rn.f32.u32 	%f1, %r959;
	fma.rn.f32 	%f2, %f1, 0f2F800000, 0f2F000000;
	cvt.f64.f32 	%fd1, %f2;
	shr.u32 	%r960, %r1053, 2;
	xor.b32  	%r961, %r960, %r1053;
	shl.b32 	%r962, %r956, 4;
	shl.b32 	%r963, %r961, 1;
	xor.b32  	%r964, %r963, %r962;
	xor.b32  	%r965, %r964, %r961;
	xor.b32  	%r966, %r965, %r956;
	add.s32 	%r967, %r957, %r966;
	add.s32 	%r968, %r967, 724874;
	cvt.rn.f32.u32 	%f3, %r968;
	fma.rn.f32 	%f4, %f3, 0f2F800000, 0f2F000000;
	cvt.f64.f32 	%fd2, %f4;
	mul.f64 	%fd3, %fd2, %fd2;
	fma.rn.f64 	%fd4, %fd1, %fd1, %fd3;
	setp.le.f64 	%p65, %fd4, 0d3FF0000000000000;
	selp.u64 	%rd43, 1, 0, %p65;
	add.s64 	%rd44, %rd61, %rd43;
	shr.u32 	%r969, %r1052, 2;
	xor.b32  	%r970, %r969, %r1052;
	shl.b32 	%r971, %r966, 4;
	shl.b32 	%r972, %r970, 1;
	xor.b32  	%r973, %r972, %r971;
	xor.b32  	%r974, %r973, %r970;
	xor.b32  	%r975, %r974, %r966;
	add.s32 	%r976, %r957, %r975;
	add.s32 	%r977, %r976, 1087311;
	cvt.rn.f32.u32 	%f5, %r977;
	fma.rn.f32 	%f6, %f5, 0f2F800000, 0f2F000000;
	cvt.f64.f32 	%fd5, %f6;
	shr.u32 	%r978, %r1051, 2;
	xor.b32  	%r979, %r978, %r1051;
	shl.b32 	%r980, %r975, 4;
	shl.b32 	%r981, %r979, 1;
	xor.b32  	%r982, %r981, %r980;
	xor.b32  	%r983, %r982, %r979;
	xor.b32  	%r1054, %r983, %r975;
	add.s32 	%r984, %r957, %r1054;
	add.s32 	%r985, %r984, 1449748;
	cvt.rn.f32.u32 	%f7, %r985;
	fma.rn.f32 	%f8, %f7, 0f2F800000, 0f2F000000;
	cvt.f64.f32 	%fd6, %f8;
	mul.f64 	%fd7, %fd6, %fd6;
	fma.rn.f64 	%fd8, %fd5, %fd5, %fd7;
	setp.le.f64 	%p66, %fd8, 0d3FF0000000000000;
	selp.u64 	%rd45, 1, 0, %p66;
	add.s64 	%rd46, %rd44, %rd45;
	shr.u32 	%r986, %r1050, 2;
	xor.b32  	%r987, %r986, %r1050;
	shl.b32 	%r988, %r1054, 4;
	shl.b32 	%r989, %r987, 1;
	xor.b32  	%r990, %r989, %r988;
	xor.b32  	%r991, %r990, %r987;
	xor.b32  	%r1053, %r991, %r1054;
	add.s32 	%r992, %r957, %r1053;
	add.s32 	%r993, %r992, 1812185;
	cvt.rn.f32.u32 	%f9, %r993;
	fma.rn.f32 	%f10, %f9, 0f2F800000, 0f2F000000;
	cvt.f64.f32 	%fd9, %f10;
	shr.u32 	%r994, %r956, 2;
	xor.b32  	%r995, %r994, %r956;
	shl.b32 	%r996, %r1053, 4;
	shl.b32 	%r997, %r995, 1;
	xor.b32  	%r998, %r997, %r996;
	xor.b32  	%r999, %r998, %r995;
	xor.b32  	%r1052, %r999, %r1053;
	add.s32 	%r1000, %r957, %r1052;
	add.s32 	%r1001, %r1000, 2174622;
	cvt.rn.f32.u32 	%f11, %r1001;
	fma.rn.f32 	%f12, %f11, 0f2F800000, 0f2F000000;
	cvt.f64.f32 	%fd10, %f12;
	mul.f64 	%fd11, %fd10, %fd10;
	fma.rn.f64 	%fd12, %fd9, %fd9, %fd11;
	setp.le.f64 	%p67, %fd12, 0d3FF0000000000000;
	selp.u64 	%rd47, 1, 0, %p67;
	add.s64 	%rd48, %rd46, %rd47;
	shr.u32 	%r1002, %r966, 2;
	xor.b32  	%r1003, %r1002, %r966;
	shl.b32 	%r1004, %r1052, 4;
	shl.b32 	%r1005, %r1003, 1;
	xor.b32  	%r1006, %r1005, %r1004;
	xor.b32  	%r1007, %r1006, %r1003;
	xor.b32  	%r1051, %r1007, %r1052;
	add.s32 	%r1008, %r957, %r1051;
	add.s32 	%r1009, %r1008, 2537059;
	cvt.rn.f32.u32 	%f13, %r1009;
	fma.rn.f32 	%f14, %f13, 0f2F800000, 0f2F000000;
	cvt.f64.f32 	%fd13, %f14;
	shr.u32 	%r1010, %r975, 2;
	xor.b32  	%r1011, %r1010, %r975;
	shl.b32 	%r1012, %r1051, 4;
	shl.b32 	%r1013, %r1011, 1;
	xor.b32  	%r1014, %r1013, %r1012;
	xor.b32  	%r1015, %r1014, %r1011;
	xor.b32  	%r1050, %r1015, %r1051;
	add.s32 	%r1016, %r1050, %r1330;
	cvt.rn.f32.u32 	%f15, %r1016;
	fma.rn.f32 	%f16, %f15, 0f2F800000, 0f2F000000;
	cvt.f64.f32 	%fd14, %f16;
	mul.f64 	%fd15, %fd14, %fd14;
	fma.rn.f64 	%fd16, %fd13, %fd13, %fd15;
	setp.le.f64 	%p68, %fd16, 0d3FF0000000000000;
	selp.u64 	%rd49, 1, 0, %p68;
	add.s64 	%rd61, %rd48, %rd49;
	add.s32 	%r1324, %r1330, 2899496;
	add.s64 	%rd55, %rd55, -4;
	setp.ne.s64 	%p69, %rd55, 0;
	@%p69 bra 	$L__BB0_118;
$L__BB0_119:
	setp.eq.s64 	%p70, %rd59, 0;
	@%p70 bra 	$L__BB0_122;
	add.s32 	%r1336, %r1330, 724874;
$L__BB0_121:
	.pragma "nounroll";
	mov.u32 	%r577, %r1052;
	mov.u32 	%r576, %r1051;
	mov.u32 	%r1052, %r1050;
	shr.u32 	%r1017, %r1054, 2;
	xor.b32  	%r1018, %r1017, %r1054;
	shl.b32 	%r1019, %r1052, 4;
	shl.b32 	%r1020, %r1018, 1;
	xor.b32  	%r1021, %r1020, %r1019;
	xor.b32  	%r1022, %r1021, %r1018;
	xor.b32  	%r1051, %r1022, %r1052;
	add.s32 	%r1023, %r1336, %r1051;
	add.s32 	%r1024, %r1023, -362437;
	cvt.rn.f32.u32 	%f17, %r1024;
	fma.rn.f32 	%f18, %f17, 0f2F800000, 0f2F000000;
	cvt.f64.f32 	%fd17, %f18;
	shr.u32 	%r1025, %r1053, 2;
	xor.b32  	%r1026, %r1025, %r1053;
	shl.b32 	%r1027, %r1051, 4;
	shl.b32 	%r1028, %r1026, 1;
	xor.b32  	%r1029, %r1028, %r1027;
	xor.b32  	%r1030, %r1029, %r1026;
	xor.b32  	%r1050, %r1030, %r1051;
	add.s32 	%r1031, %r1336, %r1050;
	cvt.rn.f32.u32 	%f19, %r1031;
	fma.rn.f32 	%f20, %f19, 0f2F800000, 0f2F000000;
	cvt.f64.f32 	%fd18, %f20;
	mul.f64 	%fd19, %fd18, %fd18;
	fma.rn.f64 	%fd20, %fd17, %fd17, %fd19;
	setp.le.f64 	%p71, %fd20, 0d3FF0000000000000;
	selp.u64 	%rd50, 1, 0, %p71;
	add.s64 	%rd61, %rd61, %rd50;
	add.s32 	%r1336, %r1336, 724874;
	add.s64 	%rd59, %rd59, -1;
	setp.ne.s64 	%p72, %rd59, 0;
	mov.u32 	%r1053, %r576;
	mov.u32 	%r1054, %r577;
	@%p72 bra 	$L__BB0_121;
$L__BB0_122:
	cvt.u32.u64 	%r1342, %rd61;
$L__BB0_123:
	cvta.to.global.u64 	%rd51, %rd24;
	shl.b64 	%rd52, %rd2, 2;
	add.s64 	%rd53, %rd51, %rd52;
	st.global.u32 	[%rd53], %r1342;
	ret;

}
	// .globl	_Z11count_dartsPiPlS_
.visible .entry _Z11count_dartsPiPlS_(
	.param .u64 .ptr .align 1 _Z11count_dartsPiPlS__param_0,
	.param .u64 .ptr .align 1 _Z11count_dartsPiPlS__param_1,
	.param .u64 .ptr .align 1 _Z11count_dartsPiPlS__param_2
)
{
	.reg .pred 	%p<10>;
	.reg .b32 	%r<23>;
	.reg .b64 	%rd<102>;

	ld.param.u64 	%rd23, [_Z11count_dartsPiPlS__param_0];
	ld.param.u64 	%rd21, [_Z11count_dartsPiPlS__param_1];
	ld.param.u64 	%rd24, [_Z11count_dartsPiPlS__param_2];
	cvta.to.global.u64 	%rd1, %rd23;
	cvta.to.global.u64 	%rd25, %rd24;
	ld.global.u32 	%r1, [%rd25];
	setp.lt.s32 	%p1, %r1, 1;
	mov.b64 	%rd101, 0;
	@%p1 bra 	$L__BB1_13;
	and.b32  	%r2, %r1, 15;
	setp.lt.u32 	%p2, %r1, 16;
	mov.b32 	%r20, 0;
	mov.b64 	%rd101, 0;
	@%p2 bra 	$L__BB1_4;
	and.b32  	%r20, %r1, 2147483632;
	neg.s32 	%r18, %r20;
	add.s64 	%rd91, %rd1, 32;
	mov.b64 	%rd101, 0;
$L__BB1_3:
	.pragma "nounroll";
	ld.global.s32 	%rd29, [%rd91+-32];
	add.s64 	%rd30, %rd101, %rd29;
	ld.global.s32 	%rd31, [%rd91+-28];
	add.s64 	%rd32, %rd30, %rd31;
	ld.global.s32 	%rd33, [%rd91+-24];
	add.s64 	%rd34, %rd32, %rd33;
	ld.global.s32 	%rd35, [%rd91+-20];
	add.s64 	%rd36, %rd34, %rd35;
	ld.global.s32 	%rd37, [%rd91+-16];
	add.s64 	%rd38, %rd36, %rd37;
	ld.global.s32 	%rd39, [%rd91+-12];
	add.s64 	%rd40, %rd38, %rd39;
	ld.global.s32 	%rd41, [%rd91+-8];
	add.s64 	%rd42, %rd40, %rd41;
	ld.global.s32 	%rd43, [%rd91+-4];
	add.s64 	%rd44, %rd42, %rd43;
	ld.global.s32 	%rd45, [%rd91];
	add.s64 	%rd46, %rd44, %rd45;
	ld.global.s32 	%rd47, [%rd91+4];
	add.s64 	%rd48, %rd46, %rd47;
	ld.global.s32 	%rd49, [%rd91+8];
	add.s64 	%rd50, %rd48, %rd49;
	ld.global.s32 	%rd51, [%rd91+12];
	add.s64 	%rd52, %rd50, %rd51;
	ld.global.s32 	%rd53, [%rd91+16];
	add.s64 	%rd54, %rd52, %rd53;
	ld.global.s32 	%rd55, [%rd91+20];
	add.s64 	%rd56, %rd54, %rd55;
	ld.global.s32 	%rd57, [%rd91+24];
	add.s64 	%rd58, %rd56, %rd57;
	ld.global.s32 	%rd59, [%rd91+28];
	add.s64 	%rd101, %rd58, %rd59;
	add.s32 	%r18, %r18, 16;
	add.s64 	%rd91, %rd91, 64;
	setp.ne.s32 	%p3, %r18, 0;
	@%p3 bra 	$L__BB1_3;
$L__BB1_4:
	setp.eq.s32 	%p4, %r2, 0;
	@%p4 bra 	$L__BB1_13;
	and.b32  	%r8, %r1, 7;
	setp.lt.u32 	%p5, %r2, 8;
	@%p5 bra 	$L__BB1_7;
	mul.wide.u32 	%rd61, %r20, 4;
	add.s64 	%rd62, %rd1, %rd61;
	ld.global.s32 	%rd63, [%rd62];
	add.s64 	%rd64, %rd101, %rd63;
	ld.global.s32 	%rd65, [%rd62+4];
	add.s64 	%rd66, %rd64, %rd65;
	ld.global.s32 	%rd67, [%rd62+8];
	add.s64 	%rd68, %rd66, %rd67;
	ld.global.s32 	%rd69, [%rd62+12];
	add.s64 	%rd70, %rd68, %rd69;
	ld.global.s32 	%rd71, [%rd62+16];
	add.s64 	%rd72, %rd70, %rd71;
	ld.global.s32 	%rd73, [%rd62+20];
	add.s64 	%rd74, %rd72, %rd73;
	ld.global.s32 	%rd75, [%rd62+24];
	add.s64 	%rd76, %rd74, %rd75;
	ld.global.s32 	%rd77, [%rd62+28];
	add.s64 	%rd101, %rd76, %rd77;
	add.s32 	%r20, %r20, 8;
$L__BB1_7:
	setp.eq.s32 	%p6, %r8, 0;
	@%p6 bra 	$L__BB1_13;
	and.b32  	%r11, %r1, 3;
	setp.lt.u32 	%p7, %r8, 4;
	@%p7 bra 	$L__BB1_10;
	mul.wide.u32 	%rd79, %r20, 4;
	add.s64 	%rd80, %rd1, %rd79;
	ld.global.s32 	%rd81, [%rd80];
	add.s64 	%rd82, %rd101, %rd81;
	ld.global.s32 	%rd83, [%rd80+4];
	add.s64 	%rd84, %rd82, %rd83;
	ld.global.s32 	%rd85, [%rd80+8];
	add.s64 	%rd86, %rd84, %rd85;
	ld.global.s32 	%rd87, [%rd80+12];
	add.s64 	%rd101, %rd86, %rd87;
	add.s32 	%r20, %r20, 4;
$L__BB1_10:
	setp.eq.s32 	%p8, %r11, 0;
	@%p8 bra 	$L__BB1_13;
	mul.wide.u32 	%rd88, %r20, 4;
	add.s64 	%rd99, %rd1, %rd88;
	neg.s32 	%r22, %r11;
$L__BB1_12:
	.pragma "nounroll";
	ld.global.s32 	%rd89, [%rd99];
	add.s64 	%rd101, %rd101, %rd89;
	add.s64 	%rd99, %rd99, 4;
	add.s32 	%r22, %r22, 1;
	setp.ne.s32 	%p9, %r22, 0;
	@%p9 bra 	$L__BB1_12;
$L__BB1_13:
	cvta.to.global.u64 	%rd90, %rd21;
	st.global.u64 	[%rd90], %rd101;
	ret;

}


// ===== COMPILED SASS (sm_100) =====

	.target	sm_100

	.elftype	@"ET_EXEC"


//--------------------- .note.nv.tkinfo           --------------------------
	.section	.note.nv.tkinfo,"",@"SHT_NOTE"
	.sectionflags	@"SHF_NOTE_NV_TKINFO"
	.tkinfo
        /*0018*/ 	.word	0x00000002
        /*0030*/ 	.string	""
        /*0030*/ 	.string	"ptxas"
        /*0030*/ 	.string	"Cuda compilation tools, release 13.0, V13.0.88"
        /*0030*/ 	.string	"Build cuda_13.0.r13.0/compiler.36424714_0"
        /*0030*/ 	.string	"-arch sm_100 -m 64 "



//--------------------- .note.nv.cuinfo           --------------------------
	.section	.note.nv.cuinfo,"",@"SHT_NOTE"
	.sectionflags	@"SHF_NOTE_NV_CUINFO"
        /*0018*/ 	.short	0x0002
        /*001a*/ 	.short	0x0064
        /*001c*/ 	.short	0x0082
	.zero		2


//--------------------- .nv.info                  --------------------------
	.section	.nv.info,"",@"SHT_CUDA_INFO"
	.align	4


	//----- nvinfo : EIATTR_REGCOUNT
	.align		4
        /*0000*/ 	.byte	0x04, 0x2f
        /*0002*/ 	.short	(.L_10 - .L_9)
	.align		4
.L_9:
        /*0004*/ 	.word	index@(_Z15fill_dart_countPiS_)
        /*0008*/ 	.word	0x0000001f


	//----- nvinfo : EIATTR_FRAME_SIZE
	.align		4
.L_10:
        /*000c*/ 	.byte	0x04, 0x11
        /*000e*/ 	.short	(.L_12 - .L_11)
	.align		4
.L_11:
        /*0010*/ 	.word	index@(_Z15fill_dart_countPiS_)
        /*0014*/ 	.word	0x00000030


	//----- nvinfo : EIATTR_REGCOUNT
	.align		4
.L_12:
        /*0018*/ 	.byte	0x04, 0x2f
        /*001a*/ 	.short	(.L_14 - .L_13)
	.align		4
.L_13:
        /*001c*/ 	.word	index@(_Z11count_dartsPiPlS_)
        /*0020*/ 	.word	0x0000001c


	//----- nvinfo : EIATTR_FRAME_SIZE
	.align		4
.L_14:
        /*0024*/ 	.byte	0x04, 0x11
        /*0026*/ 	.short	(.L_16 - .L_15)
	.align		4
.L_15:
        /*0028*/ 	.word	index@(_Z11count_dartsPiPlS_)
        /*002c*/ 	.word	0x00000000


	//----- nvinfo : EIATTR_MIN_STACK_SIZE
	.align		4
.L_16:
        /*0030*/ 	.byte	0x04, 0x12
        /*0032*/ 	.short	(.L_18 - .L_17)
	.align		4
.L_17:
        /*0034*/ 	.word	index@(_Z11count_dartsPiPlS_)
        /*0038*/ 	.word	0x00000000


	//----- nvinfo : EIATTR_MIN_STACK_SIZE
	.align		4
.L_18:
        /*003c*/ 	.byte	0x04, 0x12
        /*003e*/ 	.short	(.L_20 - .L_19)
	.align		4
.L_19:
        /*0040*/ 	.word	index@(_Z15fill_dart_countPiS_)
        /*0044*/ 	.word	0x00000030
.L_20:


//--------------------- .nv.compat                --------------------------
	.section	.nv.compat,"",@"SHT_CUDA_COMPAT_INFO"
	.align	4
        /*0000*/ 	.byte	0x02, 0x09, 0x00, 0x00, 0x02, 0x02, 0x01, 0x00, 0x02, 0x05, 0x05, 0x00, 0x03, 0x07, 0x01, 0x01
        /*0010*/ 	.byte	0x02, 0x03, 0x00, 0x00, 0x02, 0x06, 0x01, 0x00, 0x04, 0x0b, 0x08, 0x00, 0x01, 0x00, 0x00, 0x00
        /*0020*/ 	.byte	0x00, 0x00, 0x00, 0x00


//--------------------- .nv.info._Z11count_dartsPiPlS_ --------------------------
	.section	.nv.info._Z11count_dartsPiPlS_,"",@"SHT_CUDA_INFO"
	.sectionflags	@""
	.align	4


	//----- nvinfo : EIATTR_CUDA_API_VERSION
	.align		4
        /*0000*/ 	.byte	0x04, 0x37
        /*0002*/ 	.short	(.L_22 - .L_21)
.L_21:
        /*0004*/ 	.word	0x00000082


	//----- nvinfo : EIATTR_KPARAM_INFO
	.align		4
.L_22:
        /*0008*/ 	.byte	0x04, 0x17
        /*000a*/ 	.short	(.L_24 - .L_23)
.L_23:
        /*000c*/ 	.word	0x00000000
        /*0010*/ 	.short	0x0002
        /*0012*/ 	.short	0x0010
        /*0014*/ 	.byte	0x00, 0xf5, 0x21, 0x00


	//----- nvinfo : EIATTR_KPARAM_INFO
	.align		4
.L_24:
        /*0018*/ 	.byte	0x04, 0x17
        /*001a*/ 	.short	(.L_26 - .L_25)
.L_25:
        /*001c*/ 	.word	0x00000000
        /*0020*/ 	.short	0x0001
        /*0022*/ 	.short	0x0008
        /*0024*/ 	.byte	0x00, 0xf5, 0x21, 0x00


	//----- nvinfo : EIATTR_KPARAM_INFO
	.align		4
.L_26:
        /*0028*/ 	.byte	0x04, 0x17
        /*002a*/ 	.short	(.L_28 - .L_27)
.L_27:
        /*002c*/ 	.word	0x00000000
        /*0030*/ 	.short	0x0000
        /*0032*/ 	.short	0x0000
        /*0034*/ 	.byte	0x00, 0xf5, 0x21, 0x00


	//----- nvinfo : EIATTR_SPARSE_MMA_MASK
	.align		4
.L_28:
        /*0038*/ 	.byte	0x03, 0x50
        /*003a*/ 	.short	0x0000


	//----- nvinfo : EIATTR_MAXREG_COUNT
	.align		4
        /*003c*/ 	.byte	0x03, 0x1b
        /*003e*/ 	.short	0x00ff


	//----- nvinfo : EIATTR_MERCURY_ISA_VERSION
	.align		4
        /*0040*/ 	.byte	0x03, 0x5f
        /*0042*/ 	.short	0x0101


	//----- nvinfo : EIATTR_VRC_CTA_INIT_COUNT
	.align		4
        /*0044*/ 	.byte	0x02, 0x4a
	.zero		1
	.zero		1


	//----- nvinfo : EIATTR_EXIT_INSTR_OFFSETS
	.align		4
        /*0048*/ 	.byte	0x04, 0x1c
        /*004a*/ 	.short	(.L_30 - .L_29)


	//   ....[0]....
.L_29:
        /*004c*/ 	.word	0x00000910


	//----- nvinfo : EIATTR_CBANK_PARAM_SIZE
	.align		4
.L_30:
        /*0050*/ 	.byte	0x03, 0x19
        /*0052*/ 	.short	0x0018


	//----- nvinfo : EIATTR_PARAM_CBANK
	.align		4
        /*0054*/ 	.byte	0x04, 0x0a
        /*0056*/ 	.short	(.L_32 - .L_31)
	.align		4
.L_31:
        /*0058*/ 	.word	index@(.nv.constant0._Z11count_dartsPiPlS_)
        /*005c*/ 	.short	0x0380
        /*005e*/ 	.short	0x0018


	//----- nvinfo : EIATTR_SW_WAR
	.align		4
.L_32:
        /*0060*/ 	.byte	0x04, 0x36
        /*0062*/ 	.short	(.L_34 - .L_33)
.L_33:
        /*0064*/ 	.word	0x00000008
.L_34:


//--------------------- .nv.info._Z15fill_dart_countPiS_ --------------------------
	.section	.nv.info._Z15fill_dart_countPiS_,"",@"SHT_CUDA_INFO"
	.sectionflags	@""
	.align	4


	//----- nvinfo : EIATTR_CUDA_API_VERSION
	.align		4
        /*0000*/ 	.byte	0x04, 0x37
        /*0002*/ 	.short	(.L_36 - .L_35)
.L_35:
        /*0004*/ 	.word	0x00000082


	//----- nvinfo : EIATTR_KPARAM_INFO
	.align		4
.L_36:
        /*0008*/ 	.byte	0x04, 0x17
        /*000a*/ 	.short	(.L_38 - .L_37)
.L_37:
        /*000c*/ 	.word	0x00000000
        /*0010*/ 	.short	0x0001
        /*0012*/ 	.short	0x0008
        /*0014*/ 	.byte	0x00, 0xf5, 0x21, 0x00


	//----- nvinfo : EIATTR_KPARAM_INFO
	.align		4
.L_38:
        /*0018*/ 	.byte	0x04, 0x17
        /*001a*/ 	.short	(.L_40 - .L_39)
.L_39:
        /*001c*/ 	.word	0x00000000
        /*0020*/ 	.short	0x0000
        /*0022*/ 	.short	0x0000
        /*0024*/ 	.byte	0x00, 0xf5, 0x21, 0x00


	//----- nvinfo : EIATTR_SPARSE_MMA_MASK
	.align		4
.L_40:
        /*0028*/ 	.byte	0x03, 0x50
        /*002a*/ 	.short	0x0000


	//----- nvinfo : EIATTR_MAXREG_COUNT
	.align		4
        /*002c*/ 	.byte	0x03, 0x1b
        /*002e*/ 	.short	0x00ff


	//----- nvinfo : EIATTR_MERCURY_ISA_VERSION
	.align		4
        /*0030*/ 	.byte	0x03, 0x5f
        /*0032*/ 	.short	0x0101


	//----- nvinfo : EIATTR_VRC_CTA_INIT_COUNT
	.align		4
        /*0034*/ 	.byte	0x02, 0x4a
	.zero		1
	.zero		1


	//----- nvinfo : EIATTR_EXIT_INSTR_OFFSETS
	.align		4
        /*0038*/ 	.byte	0x04, 0x1c
        /*003a*/ 	.short	(.L_42 - .L_41)


	//   ....[0]....
.L_41:
        /*003c*/ 	.word	0x00003120


	//----- nvinfo : EIATTR_CRS_STACK_SIZE
	.align		4
.L_42:
        /*0040*/ 	.byte	0x04, 0x1e
        /*0042*/ 	.short	(.L_44 - .L_43)
.L_43:
        /*0044*/ 	.word	0x00000000


	//----- nvinfo : EIATTR_CBANK_PARAM_SIZE
	.align		4
.L_44:
        /*0048*/ 	.byte	0x03, 0x19
        /*004a*/ 	.short	0x0010


	//----- nvinfo : EIATTR_PARAM_CBANK
	.align		4
        /*004c*/ 	.byte	0x04, 0x0a
        /*004e*/ 	.short	(.L_46 - .L_45)
	.align		4
.L_45:
        /*0050*/ 	.word	index@(.nv.constant0._Z15fill_dart_countPiS_)
        /*0054*/ 	.short	0x0380
        /*0056*/ 	.short	0x0010


	//----- nvinfo : EIATTR_SW_WAR
	.align		4
.L_46:
        /*0058*/ 	.byte	0x04, 0x36
        /*005a*/ 	.short	(.L_48 - .L_47)
.L_47:
        /*005c*/ 	.word	0x00000008
.L_48:


//--------------------- .nv.callgraph             --------------------------
	.section	.nv.callgraph,"",@"SHT_CUDA_CALLGRAPH"
	.align	4
	.sectionentsize	8
	.align		4
        /*0000*/ 	.word	0x00000000
	.align		4
        /*0004*/ 	.word	0xffffffff
	.align		4
        /*0008*/ 	.word	0x00000000
	.align		4
        /*000c*/ 	.word	0xfffffffe
	.align		4
        /*0010*/ 	.word	0x00000000
	.align		4
        /*0014*/ 	.word	0xfffffffd
	.align		4
        /*0018*/ 	.word	0x00000000
	.align		4
        /*001c*/ 	.word	0xfffffffc


//--------------------- .nv.constant4             --------------------------
	.section	.nv.constant4,"a",@progbits
	.align	8
	.align		8
.nv.constant4:
        /*0000*/ 	.dword	precalc_xorwow_matrix
	.align		8
        /*0008*/ 	.dword	precalc_xorwow_offset_matrix
	.align		8
        /*0010*/ 	.dword	mrg32k3aM1
	.align		8
        /*0018*/ 	.dword	mrg32k3aM2
	.align		8
        /*0020*/ 	.dword	mrg32k3aM1SubSeq
	.align		8
        /*0028*/ 	.dword	mrg32k3aM2SubSeq
	.align		8
        /*0030*/ 	.dword	mrg32k3aM1Seq
	.align		8
        /*0038*/ 	.dword	mrg32k3aM2Seq


//--------------------- .nv.constant3             --------------------------
	.section	.nv.constant3,"a",@progbits
	.align	8
.nv.constant3:
	.type		__cr_lgamma_table,@object
	.size		__cr_lgamma_table,(.L_8 - __cr_lgamma_table)
__cr_lgamma_table:
        /*0000*/ 	.byte	0x00, 0x00, 0x00, 0x00, 0x00, 0x00, 0x00, 0x00, 0x00, 0x00, 0x00, 0x00, 0x00, 0x00, 0x00, 0x00
        /*0010*/ 	.byte	0xef, 0x39, 0xfa, 0xfe, 0x42, 0x2e, 0xe6, 0x3f, 0x02, 0x20, 0x2a, 0xfa, 0x0b, 0xab, 0xfc, 0x3f
        /*0020*/ 	.byte	0xf9, 0x2c, 0x92, 0x7c, 0xa7, 0x6c, 0x09, 0x40, 0xc9, 0x79, 0x44, 0x3c, 0x64, 0x26, 0x13, 0x40
        /*0030*/ 	.byte	0xca, 0x01, 0xcf, 0x3a, 0x27, 0x51, 0x1a, 0x40, 0x30, 0xcc, 0x2d, 0xf3, 0xe1, 0x0c, 0x21, 0x40
        /*0040*/ 	.byte	0x0d, 0xb7, 0xfc, 0x82, 0x8e, 0x35, 0x25, 0x40
.L_8:


//--------------------- .text._Z11count_dartsPiPlS_ --------------------------
	.section	.text._Z11count_dartsPiPlS_,"ax",@progbits
	.align	128
        .global         _Z11count_dartsPiPlS_
        .type           _Z11count_dartsPiPlS_,@function
        .size           _Z11count_dartsPiPlS_,(.L_x_23 - _Z11count_dartsPiPlS_)
        .other          _Z11count_dartsPiPlS_,@"STO_CUDA_ENTRY STV_DEFAULT"
_Z11count_dartsPiPlS_:
.text._Z11count_dartsPiPlS_:
[----:B------:R-:W-:Y:S08]  /*0000*/  LDC R1, c[0x0][0x37c] ;  /* 0x0000df00ff017b82 */ /* 0x000ff00000000800 */
[----:B------:R-:W0:Y:S01]  /*0010*/  LDC.64 R6, c[0x0][0x390] ;  /* 0x0000e400ff067b82 */ /* 0x000e220000000a00 */
[----:B------:R-:W0:Y:S02]  /*0020*/  LDCU.64 UR6, c[0x0][0x358] ;  /* 0x00006b00ff0677ac */ /* 0x000e240008000a00 */
[----:B0-----:R-:W2:Y:S01]  /*0030*/  LDG.E R6, desc[UR6][R6.64] ;  /* 0x0000000606067981 */ /* 0x001ea2000c1e1900 */
[----:B------:R-:W-:-:S02]  /*0040*/  IMAD.MOV.U32 R0, RZ, RZ, RZ ;  /* 0x000000ffff007224 */ /* 0x000fc400078e00ff */
[----:B------:R-:W-:Y:S01]  /*0050*/  IMAD.MOV.U32 R5, RZ, RZ, RZ ;  /* 0x000000ffff057224 */ /* 0x000fe200078e00ff */
[----:B--2---:R-:W-:-:S13]  /*0060*/  ISETP.GE.AND P0, PT, R6, 0x1, PT ;  /* 0x000000010600780c */ /* 0x004fda0003f06270 */
[----:B------:R-:W-:Y:S05]  /*0070*/  @!P0 BRA `(.L_x_0) ;  /* 0x0000000800188947 */ /* 0x000fea0003800000 */
[C---:B------:R-:W-:Y:S02]  /*0080*/  ISETP.GE.U32.AND P1, PT, R6.reuse, 0x10, PT ;  /* 0x000000100600780c */ /* 0x040fe40003f26070 */
[----:B------:R-:W-:Y:S02]  /*0090*/  CS2R R4, SRZ ;  /* 0x0000000000047805 */ /* 0x000fe4000001ff00 */
[----:B------:R-:W-:Y:S01]  /*00a0*/  LOP3.LUT R23, R6, 0xf, RZ, 0xc0, !PT ;  /* 0x0000000f06177812 */ /* 0x000fe200078ec0ff */
[----:B------:R-:W-:-:S03]  /*00b0*/  IMAD.MOV.U32 R0, RZ, RZ, RZ ;  /* 0x000000ffff007224 */ /* 0x000fc600078e00ff */
[----:B------:R-:W-:-:S05]  /*00c0*/  ISETP.NE.AND P0, PT, R23, RZ, PT ;  /* 0x000000ff1700720c */ /* 0x000fca0003f05270 */
[----:B------:R-:W-:Y:S08]  /*00d0*/  @!P1 BRA `(.L_x_1) ;  /* 0x0000000000f89947 */ /* 0x000ff00003800000 */
[----:B------:R-:W0:Y:S01]  /*00e0*/  LDCU.64 UR4, c[0x0][0x380] ;  /* 0x00007000ff0477ac */ /* 0x000e220008000a00 */
[----:B------:R-:W-:Y:S01]  /*00f0*/  LOP3.LUT R4, R6, 0x7ffffff0, RZ, 0xc0, !PT ;  /* 0x7ffffff006047812 */ /* 0x000fe200078ec0ff */
[----:B------:R-:W-:Y:S02]  /*0100*/  IMAD.MOV.U32 R0, RZ, RZ, RZ ;  /* 0x000000ffff007224 */ /* 0x000fe400078e00ff */
[----:B------:R-:W-:Y:S02]  /*0110*/  IMAD.MOV.U32 R5, RZ, RZ, RZ ;  /* 0x000000ffff057224 */ /* 0x000fe400078e00ff */
[----:B------:R-:W-:Y:S01]  /*0120*/  IMAD.MOV R24, RZ, RZ, -R4 ;  /* 0x000000ffff187224 */ /* 0x000fe200078e0a04 */
[----:B0-----:R-:W-:-:S04]  /*0130*/  UIADD3 UR4, UP0, UPT, UR4, 0x20, URZ ;  /* 0x0000002004047890 */ /* 0x001fc8000ff1e0ff */
[----:B------:R-:W-:Y:S02]  /*0140*/  UIADD3.X UR5, UPT, UPT, URZ, UR5, URZ, UP0, !UPT ;  /* 0x00000005ff057290 */ /* 0x000fe400087fe4ff */
[----:B------:R-:W-:-:S04]  /*0150*/  IMAD.U32 R2, RZ, RZ, UR4 ;  /* 0x00000004ff027e24 */ /* 0x000fc8000f8e00ff */
[----:B------:R-:W-:-:S07]  /*0160*/  IMAD.U32 R3, RZ, RZ, UR5 ;  /* 0x00000005ff037e24 */ /* 0x000fce000f8e00ff */
.L_x_2:
[----:B------:R-:W2:Y:S04]  /*0170*/  LDG.E R21, desc[UR6][R2.64+-0x20] ;  /* 0xffffe00602157981 */ /* 0x000ea8000c1e1900 */
[----:B------:R-:W2:Y:S04]  /*0180*/  LDG.E R20, desc[UR6][R2.64+-0x1c] ;  /* 0xffffe40602147981 */ /* 0x000ea8000c1e1900 */
[----:B------:R-:W3:Y:S04]  /*0190*/  LDG.E R22, desc[UR6][R2.64+-0x18] ;  /* 0xffffe80602167981 */ /* 0x000ee8000c1e1900 */
[----:B------:R-:W3:Y:S04]  /*01a0*/  LDG.E R19, desc[UR6][R2.64+-0x14] ;  /* 0xffffec0602137981 */ /* 0x000ee8000c1e1900 */
[----:B------:R-:W4:Y:S04]  /*01b0*/  LDG.E R18, desc[UR6][R2.64+-0x10] ;  /* 0xfffff00602127981 */ /* 0x000f28000c1e1900 */
[----:B------:R-:W4:Y:S04]  /*01c0*/  LDG.E R17, desc[UR6][R2.64+-0xc] ;  /* 0xfffff40602117981 */ /* 0x000f28000c1e1900 */
[----:B------:R-:W5:Y:S04]  /*01d0*/  LDG.E R15, desc[UR6][R2.64+-0x8] ;  /* 0xfffff806020f7981 */ /* 0x000f68000c1e1900 */
        /* <DEDUP_REMOVED lines=8> */
[----:B------:R0:W5:Y:S01]  /*0260*/  LDG.E R8, desc[UR6][R2.64+0x1c] ;  /* 0x00001c0602087981 */ /* 0x000162000c1e1900 */
[----:B------:R-:W-:Y:S01]  /*0270*/  VIADD R24, R24, 0x10 ;  /* 0x0000001018187836 */ /* 0x000fe20000000000 */
[----:B0-----:R-:W-:-:S05]  /*0280*/  IADD3 R2, P4, PT, R2, 0x40, RZ ;  /* 0x0000004002027810 */ /* 0x001fca0007f9e0ff */
[----:B------:R-:W-:Y:S01]  /*0290*/  IMAD.X R3, RZ, RZ, R3, P4 ;  /* 0x000000ffff037224 */ /* 0x000fe200020e0603 */
[--C-:B--2---:R-:W-:Y:S02]  /*02a0*/  IADD3 R25, P1, P2, R20, R0, R21.reuse ;  /* 0x0000000014197210 */ /* 0x104fe40007a3e015 */
[----:B------:R-:W-:Y:S02]  /*02b0*/  SHF.R.S32.HI R0, RZ, 0x1f, R21 ;  /* 0x0000001fff007819 */ /* 0x000fe40000011415 */
[----:B------:R-:W-:-:S04]  /*02c0*/  SHF.R.S32.HI R20, RZ, 0x1f, R20 ;  /* 0x0000001fff147819 */ /* 0x000fc80000011414 */
[----:B------:R-:W-:Y:S02]  /*02d0*/  IADD3.X R20, PT, PT, R20, R5, R0, P1, P2 ;  /* 0x0000000514147210 */ /* 0x000fe40000fe4400 */
[--C-:B---3--:R-:W-:Y:S02]  /*02e0*/  IADD3 R0, P1, P2, R19, R25, R22.reuse ;  /* 0x0000001913007210 */ /* 0x108fe40007a3e016 */
[----:B------:R-:W-:Y:S02]  /*02f0*/  SHF.R.S32.HI R22, RZ, 0x1f, R22 ;  /* 0x0000001fff167819 */ /* 0x000fe40000011416 */
[----:B------:R-:W-:-:S04]  /*0300*/  SHF.R.S32.HI R19, RZ, 0x1f, R19 ;  /* 0x0000001fff137819 */ /* 0x000fc80000011413 */
[----:B------:R-:W-:Y:S02]  /*0310*/  IADD3.X R19, PT, PT, R19, R20, R22, P1, P2 ;  /* 0x0000001413137210 */ /* 0x000fe40000fe4416 */
[--C-:B----4-:R-:W-:Y:S02]  /*0320*/  IADD3 R0, P1, P2, R17, R0, R18.reuse ;  /* 0x0000000011007210 */ /* 0x110fe40007a3e012 */
[----:B------:R-:W-:Y:S02]  /*0330*/  SHF.R.S32.HI R18, RZ, 0x1f, R18 ;  /* 0x0000001fff127819 */ /* 0x000fe40000011412 */
[----:B------:R-:W-:-:S04]  /*0340*/  SHF.R.S32.HI R17, RZ, 0x1f, R17 ;  /* 0x0000001fff117819 */ /* 0x000fc80000011411 */
[----:B------:R-:W-:Y:S02]  /*0350*/  IADD3.X R17, PT, PT, R17, R19, R18, P1, P2 ;  /* 0x0000001311117210 */ /* 0x000fe40000fe4412 */
[--C-:B-----5:R-:W-:Y:S02]  /*0360*/  IADD3 R0, P1, P2, R16, R0, R15.reuse ;  /* 0x0000000010007210 */ /* 0x120fe40007a3e00f */
[----:B------:R-:W-:Y:S02]  /*0370*/  SHF.R.S32.HI R15, RZ, 0x1f, R15 ;  /* 0x0000001fff0f7819 */ /* 0x000fe4000001140f */
[----:B------:R-:W-:-:S04]  /*0380*/  SHF.R.S32.HI R16, RZ, 0x1f, R16 ;  /* 0x0000001fff107819 */ /* 0x000fc80000011410 */
[----:B------:R-:W-:Y:S02]  /*0390*/  IADD3.X R15, PT, PT, R16, R17, R15, P1, P2 ;  /* 0x00000011100f7210 */ /* 0x000fe40000fe440f */
[--C-:B------:R-:W-:Y:S02]  /*03a0*/  IADD3 R0, P1, P2, R14, R0, R13.reuse ;  /* 0x000000000e007210 */ /* 0x100fe40007a3e00d */
[----:B------:R-:W-:Y:S02]  /*03b0*/  SHF.R.S32.HI R13, RZ, 0x1f, R13 ;  /* 0x0000001fff0d7819 */ /* 0x000fe4000001140d */
[----:B------:R-:W-:-:S04]  /*03c0*/  SHF.R.S32.HI R14, RZ, 0x1f, R14 ;  /* 0x0000001fff0e7819 */ /* 0x000fc8000001140e */
[----:B------:R-:W-:Y:S02]  /*03d0*/  IADD3.X R13, PT, PT, R14, R15, R13, P1, P2 ;  /* 0x0000000f0e0d7210 */ /* 0x000fe40000fe440d */
[--C-:B------:R-:W-:Y:S02]  /*03e0*/  IADD3 R0, P1, P2, R12, R0, R11.reuse ;  /* 0x000000000c007210 */ /* 0x100fe40007a3e00b */
[----:B------:R-:W-:Y:S02]  /*03f0*/  SHF.R.S32.HI R11, RZ, 0x1f, R11 ;  /* 0x0000001fff0b7819 */ /* 0x000fe4000001140b */
[----:B------:R-:W-:Y:S02]  /*0400*/  SHF.R.S32.HI R12, RZ, 0x1f, R12 ;  /* 0x0000001fff0c7819 */ /* 0x000fe4000001140c */
[----:B------:R-:W-:Y:S02]  /*0410*/  SHF.R.S32.HI R5, RZ, 0x1f, R7 ;  /* 0x0000001fff057819 */ /* 0x000fe40000011407 */
[----:B------:R-:W-:-:S02]  /*0420*/  IADD3.X R11, PT, PT, R12, R13, R11, P1, P2 ;  /* 0x0000000d0c0b7210 */ /* 0x000fc40000fe440b */
[--C-:B------:R-:W-:Y:S02]  /*0430*/  IADD3 R0, P1, P2, R9, R0, R10.reuse ;  /* 0x0000000009007210 */ /* 0x100fe40007a3e00a */
[----:B------:R-:W-:Y:S02]  /*0440*/  SHF.R.S32.HI R10, RZ, 0x1f, R10 ;  /* 0x0000001fff0a7819 */ /* 0x000fe4000001140a */
[----:B------:R-:W-:-:S04]  /*0450*/  SHF.R.S32.HI R9, RZ, 0x1f, R9 ;  /* 0x0000001fff097819 */ /* 0x000fc80000011409 */
[----:B------:R-:W-:Y:S02]  /*0460*/  IADD3.X R9, PT, PT, R9, R11, R10, P1, P2 ;  /* 0x0000000b09097210 */ /* 0x000fe40000fe440a */
[----:B------:R-:W-:Y:S02]  /*0470*/  ISETP.NE.AND P1, PT, R24, RZ, PT ;  /* 0x000000ff1800720c */ /* 0x000fe40003f25270 */
[----:B------:R-:W-:Y:S02]  /*0480*/  IADD3 R0, P2, P3, R8, R0, R7 ;  /* 0x0000000008007210 */ /* 0x000fe40007b5e007 */
[----:B------:R-:W-:-:S04]  /*0490*/  SHF.R.S32.HI R8, RZ, 0x1f, R8 ;  /* 0x0000001fff087819 */ /* 0x000fc80000011408 */
[----:B------:R-:W-:-:S05]  /*04a0*/  IADD3.X R5, PT, PT, R8, R9, R5, P2, P3 ;  /* 0x0000000908057210 */ /* 0x000fca00017e6405 */
[----:B------:R-:W-:Y:S05]  /*04b0*/  @P1 BRA `(.L_x_2) ;  /* 0xfffffffc002c1947 */ /* 0x000fea000383ffff */
.L_x_1:
[----:B------:R-:W-:Y:S05]  /*04c0*/  @!P0 BRA `(.L_x_0) ;  /* 0x0000000400048947 */ /* 0x000fea0003800000 */
[----:B------:R-:W-:Y:S02]  /*04d0*/  ISETP.GE.U32.AND P1, PT, R23, 0x8, PT ;  /* 0x000000081700780c */ /* 0x000fe40003f26070 */
[----:B------:R-:W-:-:S04]  /*04e0*/  LOP3.LUT R15, R6, 0x7, RZ, 0xc0, !PT ;  /* 0x00000007060f7812 */ /* 0x000fc800078ec0ff */
[----:B------:R-:W-:-:S07]  /*04f0*/  ISETP.NE.AND P0, PT, R15, RZ, PT ;  /* 0x000000ff0f00720c */ /* 0x000fce0003f05270 */
[----:B------:R-:W-:Y:S06]  /*0500*/  @!P1 BRA `(.L_x_3) ;  /* 0x00000000006c9947 */ /* 0x000fec0003800000 */
[----:B------:R-:W0:Y:S02]  /*0510*/  LDC.64 R2, c[0x0][0x380] ;  /* 0x0000e000ff027b82 */ /* 0x000e240000000a00 */
[----:B0-----:R-:W-:-:S05]  /*0520*/  IMAD.WIDE.U32 R2, R4, 0x4, R2 ;  /* 0x0000000404027825 */ /* 0x001fca00078e0002 */
[----:B------:R-:W2:Y:S04]  /*0530*/  LDG.E R7, desc[UR6][R2.64] ;  /* 0x0000000602077981 */ /* 0x000ea8000c1e1900 */
[----:B------:R-:W2:Y:S04]  /*0540*/  LDG.E R8, desc[UR6][R2.64+0x4] ;  /* 0x0000040602087981 */ /* 0x000ea8000c1e1900 */
[----:B------:R-:W3:Y:S04]  /*0550*/  LDG.E R9, desc[UR6][R2.64+0x8] ;  /* 0x0000080602097981 */ /* 0x000ee8000c1e1900 */
[----:B------:R-:W3:Y:S04]  /*0560*/  LDG.E R10, desc[UR6][R2.64+0xc] ;  /* 0x00000c06020a7981 */ /* 0x000ee8000c1e1900 */
[----:B------:R-:W4:Y:S04]  /*0570*/  LDG.E R11, desc[UR6][R2.64+0x10] ;  /* 0x00001006020b7981 */ /* 0x000f28000c1e1900 */
[----:B------:R-:W4:Y:S04]  /*0580*/  LDG.E R12, desc[UR6][R2.64+0x14] ;  /* 0x00001406020c7981 */ /* 0x000f28000c1e1900 */
[----:B------:R-:W5:Y:S04]  /*0590*/  LDG.E R13, desc[UR6][R2.64+0x18] ;  /* 0x00001806020d7981 */ /* 0x000f68000c1e1900 */
[----:B------:R-:W5:Y:S01]  /*05a0*/  LDG.E R14, desc[UR6][R2.64+0x1c] ;  /* 0x00001c06020e7981 */ /* 0x000f62000c1e1900 */
[----:B------:R-:W-:Y:S01]  /*05b0*/  VIADD R4, R4, 0x8 ;  /* 0x0000000804047836 */ /* 0x000fe20000000000 */
[----:B--2---:R-:W-:-:S02]  /*05c0*/  IADD3 R16, P1, P2, R8, R0, R7 ;  /* 0x0000000008107210 */ /* 0x004fc40007a3e007 */
        /* <DEDUP_REMOVED lines=9> */
[----:B------:R-:W-:Y:S02]  /*0660*/  SHF.R.S32.HI R12, RZ, 0x1f, R12 ;  /* 0x0000001fff0c7819 */ /* 0x000fe4000001140c */
[--C-:B-----5:R-:W-:Y:S02]  /*0670*/  IADD3 R0, P3, P4, R14, R0, R13.reuse ;  /* 0x000000000e007210 */ /* 0x120fe40007c7e00d */
[----:B------:R-:W-:-:S02]  /*0680*/  SHF.R.S32.HI R5, RZ, 0x1f, R13 ;  /* 0x0000001fff057819 */ /* 0x000fc4000001140d */
[----:B------:R-:W-:Y:S02]  /*0690*/  IADD3.X R11, PT, PT, R12, R9, R11, P1, P2 ;  /* 0x000000090c0b7210 */ /* 0x000fe40000fe440b */
[----:B------:R-:W-:-:S04]  /*06a0*/  SHF.R.S32.HI R14, RZ, 0x1f, R14 ;  /* 0x0000001fff0e7819 */ /* 0x000fc8000001140e */
[----:B------:R-:W-:-:S07]  /*06b0*/  IADD3.X R5, PT, PT, R14, R11, R5, P3, P4 ;  /* 0x0000000b0e057210 */ /* 0x000fce0001fe8405 */
.L_x_3:
        /* <DEDUP_REMOVED lines=8> */
[----:B------:R-:W3:Y:S04]  /*0740*/  LDG.E R9, desc[UR6][R2.64+0x4] ;  /* 0x0000040602097981 */ /* 0x000ee8000c1e1900 */
[----:B------:R-:W4:Y:S04]  /*0750*/  LDG.E R11, desc[UR6][R2.64+0x8] ;  /* 0x00000806020b7981 */ /* 0x000f28000c1e1900 */
[----:B------:R-:W5:Y:S01]  /*0760*/  LDG.E R12, desc[UR6][R2.64+0xc] ;  /* 0x00000c06020c7981 */ /* 0x000f62000c1e1900 */
[----:B------:R-:W-:Y:S01]  /*0770*/  VIADD R4, R4, 0x4 ;  /* 0x0000000404047836 */ /* 0x000fe20000000000 */
[----:B--2---:R-:W-:-:S02]  /*0780*/  SHF.R.S32.HI R8, RZ, 0x1f, R7 ;  /* 0x0000001fff087819 */ /* 0x004fc40000011407 */
[----:B---3--:R-:W-:Y:S02]  /*0790*/  IADD3 R0, P1, P2, R9, R0, R7 ;  /* 0x0000000009007210 */ /* 0x008fe40007a3e007 */
[----:B------:R-:W-:Y:S02]  /*07a0*/  SHF.R.S32.HI R9, RZ, 0x1f, R9 ;  /* 0x0000001fff097819 */ /* 0x000fe40000011409 */
[--C-:B----4-:R-:W-:Y:S02]  /*07b0*/  SHF.R.S32.HI R10, RZ, 0x1f, R11.reuse ;  /* 0x0000001fff0a7819 */ /* 0x110fe4000001140b */
[----:B------:R-:W-:Y:S02]  /*07c0*/  IADD3.X R5, PT, PT, R9, R5, R8, P1, P2 ;  /* 0x0000000509057210 */ /* 0x000fe40000fe4408 */
[----:B-----5:R-:W-:Y:S02]  /*07d0*/  IADD3 R0, P3, P4, R12, R0, R11 ;  /* 0x000000000c007210 */ /* 0x020fe40007c7e00b */
[----:B------:R-:W-:-:S04]  /*07e0*/  SHF.R.S32.HI R12, RZ, 0x1f, R12 ;  /* 0x0000001fff0c7819 */ /* 0x000fc8000001140c */
[----:B------:R-:W-:-:S07]  /*07f0*/  IADD3.X R5, PT, PT, R12, R5, R10, P3, P4 ;  /* 0x000000050c057210 */ /* 0x000fce0001fe840a */
.L_x_4:
[----:B------:R-:W-:Y:S05]  /*0800*/  @!P0 BRA `(.L_x_0) ;  /* 0x0000000000348947 */ /* 0x000fea0003800000 */
[----:B------:R-:W0:Y:S01]  /*0810*/  LDC.64 R2, c[0x0][0x380] ;  /* 0x0000e000ff027b82 */ /* 0x000e220000000a00 */
[----:B------:R-:W-:Y:S02]  /*0820*/  IMAD.MOV R6, RZ, RZ, -R6 ;  /* 0x000000ffff067224 */ /* 0x000fe400078e0a06 */
[----:B0-----:R-:W-:-:S04]  /*0830*/  IMAD.WIDE.U32 R2, R4, 0x4, R2 ;  /* 0x0000000404027825 */ /* 0x001fc800078e0002 */
[----:B------:R-:W-:-:S07]  /*0840*/  IMAD.MOV.U32 R4, RZ, RZ, R2 ;  /* 0x000000ffff047224 */ /* 0x000fce00078e0002 */
.L_x_5:
[----:B------:R-:W-:-:S06]  /*0850*/  IMAD.MOV.U32 R2, RZ, RZ, R4 ;  /* 0x000000ffff027224 */ /* 0x000fcc00078e0004 */
[----:B------:R0:W2:Y:S01]  /*0860*/  LDG.E R2, desc[UR6][R2.64] ;  /* 0x0000000602027981 */ /* 0x0000a2000c1e1900 */
[----:B------:R-:W-:Y:S01]  /*0870*/  VIADD R6, R6, 0x1 ;  /* 0x0000000106067836 */ /* 0x000fe20000000000 */
[----:B------:R-:W-:-:S04]  /*0880*/  IADD3 R4, P2, PT, R4, 0x4, RZ ;  /* 0x0000000404047810 */ /* 0x000fc80007f5e0ff */
[----:B------:R-:W-:Y:S01]  /*0890*/  ISETP.NE.AND P0, PT, R6, RZ, PT ;  /* 0x000000ff0600720c */ /* 0x000fe20003f05270 */
[----:B0-----:R-:W-:Y:S01]  /*08a0*/  IMAD.X R3, RZ, RZ, R3, P2 ;  /* 0x000000ffff037224 */ /* 0x001fe200010e0603 */
[----:B--2---:R-:W-:-:S04]  /*08b0*/  IADD3 R0, P1, PT, R2, R0, RZ ;  /* 0x0000000002007210 */ /* 0x004fc80007f3e0ff */
[----:B------:R-:W-:-:S07]  /*08c0*/  LEA.HI.X.SX32 R5, R2, R5, 0x1, P1 ;  /* 0x0000000502057211 */ /* 0x000fce00008f0eff */
[----:B------:R-:W-:Y:S05]  /*08d0*/  @P0 BRA `(.L_x_5) ;  /* 0xfffffffc00dc0947 */ /* 0x000fea000383ffff */
.L_x_0:
[----:B------:R-:W0:Y:S01]  /*08e0*/  LDC.64 R2, c[0x0][0x388] ;  /* 0x0000e200ff027b82 */ /* 0x000e220000000a00 */
[----:B------:R-:W-:-:S05]  /*08f0*/  IMAD.MOV.U32 R4, RZ, RZ, R0 ;  /* 0x000000ffff047224 */ /* 0x000fca00078e0000 */
[----:B0-----:R-:W-:Y:S01]  /*0900*/  STG.E.64 desc[UR6][R2.64], R4 ;  /* 0x0000000402007986 */ /* 0x001fe2000c101b06 */
[----:B------:R-:W-:Y:S05]  /*0910*/  EXIT ;  /* 0x000000000000794d */ /* 0x000fea0003800000 */
.L_x_6:
[----:B------:R-:W-:-:S00]  /*0920*/  BRA `(.L_x_6) ;  /* 0xfffffffc00fc7947 */ /* 0x000fc0000383ffff */
[----:B------:R-:W-:-:S00]  /*0930*/  NOP ;  /* 0x0000000000007918 */ /* 0x000fc00000000000 */
        /* <DEDUP_REMOVED lines=12> */
.L_x_23:


//--------------------- .text._Z15fill_dart_countPiS_ --------------------------
	.section	.text._Z15fill_dart_countPiS_,"ax",@progbits
	.align	128
        .global         _Z15fill_dart_countPiS_
        .type           _Z15fill_dart_countPiS_,@function
        .size           _Z15fill_dart_countPiS_,(.L_x_24 - _Z15fill_dart_countPiS_)
        .other          _Z15fill_dart_countPiS_,@"STO_CUDA_ENTRY STV_DEFAULT"
_Z15fill_dart_countPiS_:
.text._Z15fill_dart_countPiS_:
[----:B------:R-:W0:Y:S01]  /*0000*/  LDC R1, c[0x0][0x37c] ;  /* 0x0000df00ff017b82 */ /* 0x000e220000000800 */
[----:B------:R-:W1:Y:S07]  /*0010*/  S2R R3, SR_TID.X ;  /* 0x0000000000037919 */ /* 0x000e6e0000002100 */
[----:B------:R-:W1:Y:S01]  /*0020*/  S2UR UR4, SR_CTAID.X ;  /* 0x00000000000479c3 */ /* 0x000e620000002500 */
[----:B0-----:R-:W-:Y:S01]  /*0030*/  VIADD R1, R1, 0xffffffd0 ;  /* 0xffffffd001017836 */ /* 0x001fe20000000000 */
[----:B------:R-:W0:Y:S06]  /*0040*/  LDCU.64 UR6, c[0x0][0x358] ;  /* 0x00006b00ff0677ac */ /* 0x000e2c0008000a00 */
[----:B------:R-:W1:Y:S02]  /*0050*/  LDC R0, c[0x0][0x360] ;  /* 0x0000d800ff007b82 */ /* 0x000e640000000800 */
[----:B-1----:R-:W-:Y:S01]  /*0060*/  IMAD R0, R0, UR4, R3 ;  /* 0x0000000400007c24 */ /* 0x002fe2000f8e0203 */
[----:B------:R-:W-:-:S06]  /*0070*/  CS2R R2, SR_CLOCKLO ;  /* 0x0000000000027805 */ /* 0x000fcc0000015000 */
[----:B------:R-:W-:Y:S01]  /*0080*/  LOP3.LUT R12, R2, 0xaad26b49, RZ, 0x3c, !PT ;  /* 0xaad26b49020c7812 */ /* 0x000fe200078e3cff */
[----:B------:R-:W-:Y:S01]  /*0090*/  BSSY.RECONVERGENT B0, `(.L_x_7) ;  /* 0x0000260000007945 */ /* 0x000fe20003800200 */
[----:B------:R-:W-:Y:S02]  /*00a0*/  LOP3.LUT R13, R3, 0xf7dcefdd, RZ, 0x3c, !PT ;  /* 0xf7dcefdd030d7812 */ /* 0x000fe400078e3cff */
[----:B------:R-:W-:Y:S01]  /*00b0*/  ISETP.NE.AND P0, PT, R0, RZ, PT ;  /* 0x000000ff0000720c */ /* 0x000fe20003f05270 */
[----:B------:R-:W-:Y:S01]  /*00c0*/  IMAD R12, R12, 0x4182bed5, RZ ;  /* 0x4182bed50c0c7824 */ /* 0x000fe200078e02ff */
[----:B------:R-:W-:Y:S01]  /*00d0*/  SHF.R.S32.HI R8, RZ, 0x1f, R0 ;  /* 0x0000001fff087819 */ /* 0x000fe20000011400 */
[----:B------:R-:W-:Y:S02]  /*00e0*/  IMAD R3, R13, -0x658354e5, RZ ;  /* 0x9a7cab1b0d037824 */ /* 0x000fe400078e02ff */
[C---:B------:R-:W-:Y:S01]  /*00f0*/  VIADD R7, R12.reuse, 0x583f19 ;  /* 0x00583f190c077836 */ /* 0x040fe20000000000 */
[C---:B------:R-:W-:Y:S01]  /*0100*/  LOP3.LUT R4, R12.reuse, 0x159a55e5, RZ, 0x3c, !PT ;  /* 0x159a55e50c047812 */ /* 0x040fe200078e3cff */
[----:B------:R-:W-:Y:S01]  /*0110*/  VIADD R5, R3, 0x1f123bb5 ;  /* 0x1f123bb503057836 */ /* 0x000fe20000000000 */
[----:B------:R-:W-:-:S02]  /*0120*/  IADD3 R2, PT, PT, R12, 0x64f0c9, R3 ;  /* 0x0064f0c90c027810 */ /* 0x000fc40007ffe003 */
[----:B------:R-:W-:Y:S01]  /*0130*/  LOP3.LUT R6, R3, 0x5491333, RZ, 0x3c, !PT ;  /* 0x0549133303067812 */ /* 0x000fe200078e3cff */
[----:B------:R-:W-:Y:S01]  /*0140*/  VIADD R3, R12, 0x75bcd15 ;  /* 0x075bcd150c037836 */ /* 0x000fe20000000000 */
[----:B------:R1:W-:Y:S04]  /*0150*/  STL.64 [R1+0x8], R4 ;  /* 0x0000080401007387 */ /* 0x0003e80000100a00 */
[----:B------:R1:W-:Y:S04]  /*0160*/  STL.64 [R1], R2 ;  /* 0x0000000201007387 */ /* 0x0003e80000100a00 */
[----:B------:R1:W-:Y:S01]  /*0170*/  STL.64 [R1+0x10], R6 ;  /* 0x0000100601007387 */ /* 0x0003e20000100a00 */
[----:B0-----:R-:W-:Y:S05]  /*0180*/  @!P0 BRA `(.L_x_8) ;  /* 0x0000002400408947 */ /* 0x001fea0003800000 */
[----:B------:R-:W-:Y:S02]  /*0190*/  IMAD.MOV.U32 R17, RZ, RZ, R8 ;  /* 0x000000ffff117224 */ /* 0x000fe400078e0008 */
[----:B------:R-:W-:Y:S02]  /*01a0*/  IMAD.MOV.U32 R15, RZ, RZ, RZ ;  /* 0x000000ffff0f7224 */ /* 0x000fe400078e00ff */
[----:B------:R-:W-:-:S07]  /*01b0*/  IMAD.MOV.U32 R14, RZ, RZ, R0 ;  /* 0x000000ffff0e7224 */ /* 0x000fce00078e0000 */
.L_x_17:
[----:B------:R-:W-:Y:S01]  /*01c0*/  LOP3.LUT R20, R14, 0x3, RZ, 0xc0, !PT ;  /* 0x000000030e147812 */ /* 0x000fe200078ec0ff */
[----:B------:R-:W-:Y:S03]  /*01d0*/  BSSY.RECONVERGENT B1, `(.L_x_9) ;  /* 0x0000245000017945 */ /* 0x000fe60003800200 */
[----:B------:R-:W-:-:S04]  /*01e0*/  ISETP.NE.U32.AND P0, PT, R20, RZ, PT ;  /* 0x000000ff1400720c */ /* 0x000fc80003f05070 */
[----:B------:R-:W-:-:S13]  /*01f0*/  ISETP.NE.AND.EX P0, PT, RZ, RZ, PT, P0 ;  /* 0x000000ffff00720c */ /* 0x000fda0003f05300 */
[----:B0-23--:R-:W-:Y:S05]  /*0200*/  @!P0 BRA `(.L_x_10) ;  /* 0x0000002400048947 */ /* 0x00dfea0003800000 */
[----:B------:R-:W0:Y:S01]  /*0210*/  LDC.64 R8, c[0x4][RZ] ;  /* 0x01000000ff087b82 */ /* 0x000e220000000a00 */
[----:B------:R-:W-:Y:S01]  /*0220*/  IMAD.MOV.U32 R16, RZ, RZ, RZ ;  /* 0x000000ffff107224 */ /* 0x000fe200078e00ff */
[----:B-1----:R-:W-:Y:S02]  /*0230*/  CS2R R6, SRZ ;  /* 0x0000000000067805 */ /* 0x002fe4000001ff00 */
[----:B------:R-:W-:Y:S01]  /*0240*/  CS2R R4, SRZ ;  /* 0x0000000000047805 */ /* 0x000fe2000001ff00 */
[----:B------:R-:W-:Y:S02]  /*0250*/  IMAD.MOV.U32 R3, RZ, RZ, RZ ;  /* 0x000000ffff037224 */ /* 0x000fe400078e00ff */
[----:B0-----:R-:W-:-:S07]  /*0260*/  IMAD.WIDE.U32 R8, R15, 0xc80, R8 ;  /* 0x00000c800f087825 */ /* 0x001fce00078e0008 */
.L_x_12:
[----:B------:R-:W-:-:S06]  /*0270*/  IMAD R18, R16, 0x4, R1 ;  /* 0x0000000410127824 */ /* 0x000fcc00078e0201 */
[----:B------:R-:W5:Y:S01]  /*0280*/  LDL R18, [R18+0x4] ;  /* 0x0000040012127983 */ /* 0x000f620000100800 */
[----:B------:R-:W-:Y:S01]  /*0290*/  IMAD.SHL.U32 R19, R16, 0x20, RZ ;  /* 0x0000002010137824 */ /* 0x000fe200078e00ff */
[----:B------:R-:W-:-:S06]  /*02a0*/  UMOV UR4, URZ ;  /* 0x000000ff00047c82 */ /* 0x000fcc0008000000 */
.L_x_11:
[----:B-----5:R-:W-:Y:S01]  /*02b0*/  SHF.R.U32.HI R23, RZ, UR4, R18 ;  /* 0x00000004ff177c19 */ /* 0x020fe20008011612 */
[----:B------:R-:W-:-:S03]  /*02c0*/  VIADD R10, R19, UR4 ;  /* 0x00000004130a7c36 */ /* 0x000fc60008000000 */
[----:B------:R-:W-:-:S04]  /*02d0*/  LOP3.LUT R11, R23, 0x1, RZ, 0xc0, !PT ;  /* 0x00000001170b7812 */ /* 0x000fc800078ec0ff */
[----:B------:R-:W-:Y:S01]  /*02e0*/  ISETP.NE.U32.AND P0, PT, R11, 0x1, PT ;  /* 0x000000010b00780c */ /* 0x000fe20003f05070 */
[----:B------:R-:W-:-:S03]  /*02f0*/  IMAD R11, R10, 0x5, RZ ;  /* 0x000000050a0b7824 */ /* 0x000fc600078e02ff */
[----:B------:R-:W-:Y:S01]  /*0300*/  R2P PR, R23, 0x7e ;  /* 0x0000007e17007804 */ /* 0x000fe20000000000 */
[----:B------:R-:W-:-:S08]  /*0310*/  IMAD.WIDE.U32 R10, R11, 0x4, R8 ;  /* 0x000000040b0a7825 */ /* 0x000fd000078e0008 */
[----:B------:R-:W2:Y:S04]  /*0320*/  @!P0 LDG.E R22, desc[UR6][R10.64+0x10] ;  /* 0x000010060a168981 */ /* 0x000ea8000c1e1900 */
[----:B------:R-:W3:Y:S04]  /*0330*/  @P1 LDG.E R24, desc[UR6][R10.64+0x24] ;  /* 0x000024060a181981 */ /* 0x000ee8000c1e1900 */
[----:B------:R-:W4:Y:S04]  /*0340*/  @P2 LDG.E R26, desc[UR6][R10.64+0x38] ;  /* 0x000038060a1a2981 */ /* 0x000f28000c1e1900 */
[----:B------:R-:W4:Y:S04]  /*0350*/  @P3 LDG.E R28, desc[UR6][R10.64+0x4c] ;  /* 0x00004c060a1c3981 */ /* 0x000f28000c1e1900 */
[----:B------:R-:W4:Y:S04]  /*0360*/  @!P0 LDG.E R21, desc[UR6][R10.64+0x4] ;  /* 0x000004060a158981 */ /* 0x000f28000c1e1900 */
[----:B------:R-:W4:Y:S01]  /*0370*/  @P1 LDG.E R25, desc[UR6][R10.64+0x20] ;  /* 0x000020060a191981 */ /* 0x000f22000c1e1900 */
[----:B--2---:R-:W-:-:S03]  /*0380*/  @!P0 LOP3.LUT R7, R7, R22, RZ, 0x3c, !PT ;  /* 0x0000001607078212 */ /* 0x004fc600078e3cff */
[----:B------:R-:W2:Y:S01]  /*0390*/  @!P0 LDG.E R22, desc[UR6][R10.64] ;  /* 0x000000060a168981 */ /* 0x000ea2000c1e1900 */
[----:B---3--:R-:W-:-:S03]  /*03a0*/  @P1 LOP3.LUT R7, R7, R24, RZ, 0x3c, !PT ;  /* 0x0000001807071212 */ /* 0x008fc600078e3cff */
[----:B------:R-:W3:Y:S01]  /*03b0*/  @P4 LDG.E R24, desc[UR6][R10.64+0x60] ;  /* 0x000060060a184981 */ /* 0x000ee2000c1e1900 */
[----:B----4-:R-:W-:-:S03]  /*03c0*/  @P2 LOP3.LUT R7, R7, R26, RZ, 0x3c, !PT ;  /* 0x0000001a07072212 */ /* 0x010fc600078e3cff */
[----:B------:R-:W4:Y:S01]  /*03d0*/  @P5 LDG.E R26, desc[UR6][R10.64+0x74] ;  /* 0x000074060a1a5981 */ /* 0x000f22000c1e1900 */
[----:B------:R-:W-:Y:S02]  /*03e0*/  @P3 LOP3.LUT R7, R7, R28, RZ, 0x3c, !PT ;  /* 0x0000001c07073212 */ /* 0x000fe400078e3cff */
[----:B------:R-:W-:Y:S02]  /*03f0*/  @!P0 LOP3.LUT R4, R4, R21, RZ, 0x3c, !PT ;  /* 0x0000001504048212 */ /* 0x000fe400078e3cff */
[----:B------:R-:W4:Y:S01]  /*0400*/  @!P0 LDG.E R21, desc[UR6][R10.64+0xc] ;  /* 0x00000c060a158981 */ /* 0x000f22000c1e1900 */
[----:B--2---:R-:W-:-:S03]  /*0410*/  @!P0 LOP3.LUT R3, R3, R22, RZ, 0x3c, !PT ;  /* 0x0000001603038212 */ /* 0x004fc600078e3cff */
[----:B------:R-:W2:Y:S01]  /*0420*/  @!P0 LDG.E R22, desc[UR6][R10.64+0x8] ;  /* 0x000008060a168981 */ /* 0x000ea2000c1e1900 */
[----:B---3--:R-:W-:-:S03]  /*0430*/  @P4 LOP3.LUT R7, R7, R24, RZ, 0x3c, !PT ;  /* 0x0000001807074212 */ /* 0x008fc600078e3cff */
[----:B------:R-:W3:Y:S01]  /*0440*/  @P1 LDG.E R24, desc[UR6][R10.64+0x14] ;  /* 0x000014060a181981 */ /* 0x000ee2000c1e1900 */
[----:B----4-:R-:W-:-:S03]  /*0450*/  @!P0 LOP3.LUT R6, R6, R21, RZ, 0x3c, !PT ;  /* 0x0000001506068212 */ /* 0x010fc600078e3cff */
[----:B------:R-:W4:Y:S01]  /*0460*/  @P1 LDG.E R21, desc[UR6][R10.64+0x18] ;  /* 0x000018060a151981 */ /* 0x000f22000c1e1900 */
[----:B--2---:R-:W-:-:S03]  /*0470*/  @!P0 LOP3.LUT R5, R5, R22, RZ, 0x3c, !PT ;  /* 0x0000001605058212 */ /* 0x004fc600078e3cff */
[----:B------:R-:W2:Y:S01]  /*0480*/  @P1 LDG.E R22, desc[UR6][R10.64+0x1c] ;  /* 0x00001c060a161981 */ /* 0x000ea2000c1e1900 */
[----:B---3--:R-:W-:-:S03]  /*0490*/  @P1 LOP3.LUT R3, R3, R24, RZ, 0x3c, !PT ;  /* 0x0000001803031212 */ /* 0x008fc600078e3cff */
[----:B------:R-:W3:Y:S01]  /*04a0*/  @P2 LDG.E R24, desc[UR6][R10.64+0x28] ;  /* 0x000028060a182981 */ /* 0x000ee2000c1e1900 */
[----:B------:R-:W-:-:S03]  /*04b0*/  @P1 LOP3.LUT R6, R6, R25, RZ, 0x3c, !PT ;  /* 0x0000001906061212 */ /* 0x000fc600078e3cff */
[----:B------:R-:W3:Y:S01]  /*04c0*/  @P2 LDG.E R25, desc[UR6][R10.64+0x34] ;  /* 0x000034060a192981 */ /* 0x000ee2000c1e1900 */
[----:B----4-:R-:W-:-:S03]  /*04d0*/  @P1 LOP3.LUT R4, R4, R21, RZ, 0x3c, !PT ;  /* 0x0000001504041212 */ /* 0x010fc600078e3cff */
[----:B------:R-:W4:Y:S01]  /*04e0*/  @P2 LDG.E R21, desc[UR6][R10.64+0x2c] ;  /* 0x00002c060a152981 */ /* 0x000f22000c1e1900 */
[----:B--2---:R-:W-:-:S03]  /*04f0*/  @P1 LOP3.LUT R5, R5, R22, RZ, 0x3c, !PT ;  /* 0x0000001605051212 */ /* 0x004fc600078e3cff */
        /* <DEDUP_REMOVED lines=27> */
[----:B------:R-:W-:Y:S02]  /*06b0*/  LOP3.LUT P0, RZ, R23, 0x80, RZ, 0xc0, !PT ;  /* 0x0000008017ff7812 */ /* 0x000fe4000780c0ff */
[----:B------:R-:W-:Y:S02]  /*06c0*/  @P5 LOP3.LUT R6, R6, R25, RZ, 0x3c, !PT ;  /* 0x0000001906065212 */ /* 0x000fe400078e3cff */
        /* <DEDUP_REMOVED lines=17> */
[----:B------:R-:W-:Y:S02]  /*07e0*/  @P6 LOP3.LUT R7, R7, R26, RZ, 0x3c, !PT ;  /* 0x0000001a07076212 */ /* 0x000fe400078e3cff */
[----:B------:R-:W-:Y:S02]  /*07f0*/  @P0 LOP3.LUT R6, R6, R25, RZ, 0x3c, !PT ;  /* 0x0000001906060212 */ /* 0x000fe400078e3cff */
[----:B----4-:R-:W-:Y:S02]  /*0800*/  @P0 LOP3.LUT R4, R4, R21, RZ, 0x3c, !PT ;  /* 0x0000001504040212 */ /* 0x010fe400078e3cff */
[----:B--2---:R-:W-:Y:S02]  /*0810*/  @P0 LOP3.LUT R5, R5, R22, RZ, 0x3c, !PT ;  /* 0x0000001605050212 */ /* 0x004fe400078e3cff */
[----:B---3--:R-:W-:Y:S02]  /*0820*/  @P0 LOP3.LUT R7, R7, R24, RZ, 0x3c, !PT ;  /* 0x0000001807070212 */ /* 0x008fe400078e3cff */
[----:B------:R-:W-:-:S13]  /*0830*/  R2P PR, R23.B1, 0x7f ;  /* 0x0000007f17007804 */ /* 0x000fda0000001000 */
[----:B------:R-:W2:Y:S04]  /*0840*/  @P0 LDG.E R22, desc[UR6][R10.64+0xa0] ;  /* 0x0000a0060a160981 */ /* 0x000ea8000c1e1900 */
[----:B------:R-:W3:Y:S04]  /*0850*/  @P0 LDG.E R21, desc[UR6][R10.64+0xa4] ;  /* 0x0000a4060a150981 */ /* 0x000ee8000c1e1900 */
[----:B------:R-:W4:Y:S04]  /*0860*/  @P0 LDG.E R24, desc[UR6][R10.64+0xb0] ;  /* 0x0000b0060a180981 */ /* 0x000f28000c1e1900 */
[----:B------:R-:W4:Y:S04]  /*0870*/  @P0 LDG.E R25, desc[UR6][R10.64+0xac] ;  /* 0x0000ac060a190981 */ /* 0x000f28000c1e1900 */
[----:B------:R-:W4:Y:S01]  /*0880*/  @P2 LDG.E R26, desc[UR6][R10.64+0xd0] ;  /* 0x0000d0060a1a2981 */ /* 0x000f22000c1e1900 */
[----:B--2---:R-:W-:-:S03]  /*0890*/  @P0 LOP3.LUT R3, R3, R22, RZ, 0x3c, !PT ;  /* 0x0000001603030212 */ /* 0x004fc600078e3cff */
[----:B------:R-:W2:Y:S01]  /*08a0*/  @P0 LDG.E R22, desc[UR6][R10.64+0xa8] ;  /* 0x0000a8060a160981 */ /* 0x000ea2000c1e1900 */
[----:B---3--:R-:W-:-:S03]  /*08b0*/  @P0 LOP3.LUT R4, R4, R21, RZ, 0x3c, !PT ;  /* 0x0000001504040212 */ /* 0x008fc600078e3cff */
[----:B------:R-:W3:Y:S01]  /*08c0*/  @P1 LDG.E R21, desc[UR6][R10.64+0xb8] ;  /* 0x0000b8060a151981 */ /* 0x000ee2000c1e1900 */
[----:B----4-:R-:W-:-:S03]  /*08d0*/  @P0 LOP3.LUT R7, R7, R24, RZ, 0x3c, !PT ;  /* 0x0000001807070212 */ /* 0x010fc600078e3cff */
[----:B------:R-:W4:Y:S01]  /*08e0*/  @P1 LDG.E R24, desc[UR6][R10.64+0xbc] ;  /* 0x0000bc060a181981 */ /* 0x000f22000c1e1900 */
[----:B--2---:R-:W-:-:S03]  /*08f0*/  @P0 LOP3.LUT R5, R5, R22, RZ, 0x3c, !PT ;  /* 0x0000001605050212 */ /* 0x004fc600078e3cff */
[----:B------:R-:W2:Y:S01]  /*0900*/  @P1 LDG.E R22, desc[UR6][R10.64+0xb4] ;  /* 0x0000b4060a161981 */ /* 0x000ea2000c1e1900 */
[----:B------:R-:W-:-:S03]  /*0910*/  @P0 LOP3.LUT R6, R6, R25, RZ, 0x3c, !PT ;  /* 0x0000001906060212 */ /* 0x000fc600078e3cff */
[----:B------:R-:W2:Y:S01]  /*0920*/  @P1 LDG.E R25, desc[UR6][R10.64+0xc0] ;  /* 0x0000c0060a191981 */ /* 0x000ea2000c1e1900 */
[----:B------:R-:W-:Y:S02]  /*0930*/  LOP3.LUT P0, RZ, R23, 0x8000, RZ, 0xc0, !PT ;  /* 0x0000800017ff7812 */ /* 0x000fe4000780c0ff */
[----:B---3--:R-:W-:Y:S01]  /*0940*/  @P1 LOP3.LUT R4, R4, R21, RZ, 0x3c, !PT ;  /* 0x0000001504041212 */ /* 0x008fe200078e3cff */
[----:B------:R-:W3:Y:S01]  /*0950*/  @P2 LDG.E R23, desc[UR6][R10.64+0xd4] ;  /* 0x0000d4060a172981 */ /* 0x000ee2000c1e1900 */
[----:B----4-:R-:W-:-:S03]  /*0960*/  @P1 LOP3.LUT R5, R5, R24, RZ, 0x3c, !PT ;  /* 0x0000001805051212 */ /* 0x010fc600078e3cff */
[----:B------:R-:W4:Y:S04]  /*0970*/  @P2 LDG.E R24, desc[UR6][R10.64+0xc8] ;  /* 0x0000c8060a182981 */ /* 0x000f28000c1e1900 */
[----:B------:R-:W4:Y:S01]  /*0980*/  @P2 LDG.E R21, desc[UR6][R10.64+0xcc] ;  /* 0x0000cc060a152981 */ /* 0x000f22000c1e1900 */
[----:B--2---:R-:W-:-:S03]  /*0990*/  @P1 LOP3.LUT R3, R3, R22, RZ, 0x3c, !PT ;  /* 0x0000001603031212 */ /* 0x004fc600078e3cff */
[----:B------:R-:W2:Y:S04]  /*09a0*/  @P0 LDG.E R28, desc[UR6][R10.64+0x13c] ;  /* 0x00013c060a1c0981 */ /* 0x000ea8000c1e1900 */
[----:B------:R-:W2:Y:S01]  /*09b0*/  @P1 LDG.E R22, desc[UR6][R10.64+0xc4] ;  /* 0x0000c4060a161981 */ /* 0x000ea2000c1e1900 */
[----:B------:R-:W-:Y:S02]  /*09c0*/  @P1 LOP3.LUT R6, R6, R25, RZ, 0x3c, !PT ;  /* 0x0000001906061212 */ /* 0x000fe400078e3cff */
[----:B------:R-:W-:Y:S02]  /*09d0*/  @P2 LOP3.LUT R5, R5, R26, RZ, 0x3c, !PT ;  /* 0x0000001a05052212 */ /* 0x000fe400078e3cff */
[----:B---3--:R-:W-:Y:S01]  /*09e0*/  @P2 LOP3.LUT R6, R6, R23, RZ, 0x3c, !PT ;  /* 0x0000001706062212 */ /* 0x008fe200078e3cff */
[----:B------:R-:W3:Y:S01]  /*09f0*/  @P3 LDG.E R26, desc[UR6][R10.64+0xe4] ;  /* 0x0000e4060a1a3981 */ /* 0x000ee2000c1e1900 */
[----:B----4-:R-:W-:-:S03]  /*0a00*/  @P2 LOP3.LUT R3, R3, R24, RZ, 0x3c, !PT ;  /* 0x0000001803032212 */ /* 0x010fc600078e3cff */
[----:B------:R-:W4:Y:S01]  /*0a10*/  @P3 LDG.E R24, desc[UR6][R10.64+0xdc] ;  /* 0x0000dc060a183981 */ /* 0x000f22000c1e1900 */
[----:B------:R-:W-:-:S03]  /*0a20*/  @P2 LOP3.LUT R4, R4, R21, RZ, 0x3c, !PT ;  /* 0x0000001504042212 */ /* 0x000fc600078e3cff */
        /* <DEDUP_REMOVED lines=8> */
[----:B------:R-:W-:-:S03]  /*0ab0*/  @P3 LOP3.LUT R4, R4, R21, RZ, 0x3c, !PT ;  /* 0x0000001504043212 */ /* 0x000fc600078e3cff */
[----:B------:R-:W4:Y:S01]  /*0ac0*/  @P4 LDG.E R21, desc[UR6][R10.64+0xf4] ;  /* 0x0000f4060a154981 */ /* 0x000f22000c1e1900 */
[----:B------:R-:W-:-:S03]  /*0ad0*/  @P3 LOP3.LUT R6, R6, R23, RZ, 0x3c, !PT ;  /* 0x0000001706063212 */ /* 0x000fc600078e3cff */
        /* <DEDUP_REMOVED lines=33> */
[----:B------:R-:W-:-:S04]  /*0cf0*/  UIADD3 UR4, UPT, UPT, UR4, 0x10, URZ ;  /* 0x0000001004047890 */ /* 0x000fc8000fffe0ff */
[----:B------:R-:W-:Y:S01]  /*0d00*/  UISETP.NE.AND UP0, UPT, UR4, 0x20, UPT ;  /* 0x000000200400788c */ /* 0x000fe2000bf05270 */
[----:B---3--:R-:W-:Y:S02]  /*0d10*/  @P0 LOP3.LUT R5, R5, R26, RZ, 0x3c, !PT ;  /* 0x0000001a05050212 */ /* 0x008fe400078e3cff */
[----:B----4-:R-:W-:Y:S02]  /*0d20*/  @P0 LOP3.LUT R3, R3, R24, RZ, 0x3c, !PT ;  /* 0x0000001803030212 */ /* 0x010fe400078e3cff */
[----:B------:R-:W-:Y:S02]  /*0d30*/  @P0 LOP3.LUT R4, R4, R21, RZ, 0x3c, !PT ;  /* 0x0000001504040212 */ /* 0x000fe400078e3cff */
[----:B------:R-:W-:Y:S02]  /*0d40*/  @P0 LOP3.LUT R6, R6, R23, RZ, 0x3c, !PT ;  /* 0x0000001706060212 */ /* 0x000fe400078e3cff */
[----:B--2---:R-:W-:-:S04]  /*0d50*/  @P6 LOP3.LUT R7, R7, R22, RZ, 0x3c, !PT ;  /* 0x0000001607076212 */ /* 0x004fc800078e3cff */
[----:B------:R-:W-:Y:S01]  /*0d60*/  @P0 LOP3.LUT R7, R7, R28, RZ, 0x3c, !PT ;  /* 0x0000001c07070212 */ /* 0x000fe200078e3cff */
[----:B------:R-:W-:Y:S06]  /*0d70*/  BRA.U UP0, `(.L_x_11) ;  /* 0xfffffff5004c7547 */ /* 0x000fec000b83ffff */
[----:B------:R-:W-:-:S05]  /*0d80*/  VIADD R16, R16, 0x1 ;  /* 0x0000000110107836 */ /* 0x000fca0000000000 */
[----:B------:R-:W-:-:S13]  /*0d90*/  ISETP.NE.AND P0, PT, R16, 0x5, PT ;  /* 0x000000051000780c */ /* 0x000fda0003f05270 */
[----:B------:R-:W-:Y:S05]  /*0da0*/  @P0 BRA `(.L_x_12) ;  /* 0xfffffff400300947 */ /* 0x000fea000383ffff */
[----:B------:R0:W-:Y:S01]  /*0db0*/  STL [R1+0x4], R3 ;  /* 0x0000040301007387 */ /* 0x0001e20000100800 */
[----:B------:R-:W-:-:S03]  /*0dc0*/  ISETP.NE.U32.AND P0, PT, R20, 0x1, PT ;  /* 0x000000011400780c */ /* 0x000fc60003f05070 */
[----:B------:R0:W-:Y:S01]  /*0dd0*/  STL.64 [R1+0x8], R4 ;  /* 0x0000080401007387 */ /* 0x0001e20000100a00 */
[----:B------:R-:W-:-:S03]  /*0de0*/  ISETP.NE.AND.EX P0, PT, RZ, RZ, PT, P0 ;  /* 0x000000ffff00720c */ /* 0x000fc60003f05300 */
[----:B------:R0:W-:Y:S10]  /*0df0*/  STL.64 [R1+0x10], R6 ;  /* 0x0000100601007387 */ /* 0x0001f40000100a00 */
[----:B------:R-:W-:Y:S05]  /*0e00*/  @!P0 BRA `(.L_x_10) ;  /* 0x0000001800048947 */ /* 0x000fea0003800000 */
[----:B------:R-:W-:Y:S01]  /*0e10*/  UMOV UR4, URZ ;  /* 0x000000ff00047c82 */ /* 0x000fe20008000000 */
[----:B------:R-:W-:Y:S01]  /*0e20*/  UMOV UR5, URZ ;  /* 0x000000ff00057c82 */ /* 0x000fe20008000000 */
[----:B------:R-:W-:Y:S02]  /*0e30*/  IMAD.MOV.U32 R16, RZ, RZ, RZ ;  /* 0x000000ffff107224 */ /* 0x000fe400078e00ff */
[----:B0-----:R-:W-:Y:S02]  /*0e40*/  IMAD.MOV.U32 R3, RZ, RZ, RZ ;  /* 0x000000ffff037224 */ /* 0x001fe400078e00ff */
[----:B------:R-:W-:Y:S02]  /*0e50*/  IMAD.U32 R7, RZ, RZ, UR4 ;  /* 0x00000004ff077e24 */ /* 0x000fe4000f8e00ff */
[----:B------:R-:W-:Y:S02]  /*0e60*/  IMAD.U32 R6, RZ, RZ, UR5 ;  /* 0x00000005ff067e24 */ /* 0x000fe4000f8e00ff */
[----:B------:R-:W-:-:S02]  /*0e70*/  IMAD.U32 R5, RZ, RZ, UR4 ;  /* 0x00000004ff057e24 */ /* 0x000fc4000f8e00ff */
[----:B------:R-:W-:-:S07]  /*0e80*/  IMAD.U32 R4, RZ, RZ, UR5 ;  /* 0x00000005ff047e24 */ /* 0x000fce000f8e00ff */
.L_x_14:
[----:B------:R-:W-:-:S06]  /*0e90*/  IMAD R18, R16, 0x4, R1 ;  /* 0x0000000410127824 */ /* 0x000fcc00078e0201 */
[----:B------:R-:W5:Y:S01]  /*0ea0*/  LDL R18, [R18+0x4] ;  /* 0x0000040012127983 */ /* 0x000f620000100800 */
[----:B------:R-:W-:Y:S01]  /*0eb0*/  IMAD.SHL.U32 R19, R16, 0x20, RZ ;  /* 0x0000002010137824 */ /* 0x000fe200078e00ff */
[----:B------:R-:W-:-:S06]  /*0ec0*/  UMOV UR4, URZ ;  /* 0x000000ff00047c82 */ /* 0x000fcc0008000000 */
.L_x_13:
        /* <DEDUP_REMOVED lines=181> */
[----:B------:R-:W-:Y:S05]  /*1a20*/  @P0 BRA `(.L_x_10) ;  /* 0x0000000800fc0947 */ /* 0x000fea0003800000 */
[----:B------:R-:W-:Y:S01]  /*1a30*/  UMOV UR4, URZ ;  /* 0x000000ff00047c82 */ /* 0x000fe20008000000 */
[----:B------:R-:W-:Y:S01]  /*1a40*/  UMOV UR5, URZ ;  /* 0x000000ff00057c82 */ /* 0x000fe20008000000 */
[----:B------:R-:W-:Y:S02]  /*1a50*/  IMAD.MOV.U32 R16, RZ, RZ, RZ ;  /* 0x000000ffff107224 */ /* 0x000fe400078e00ff */
[----:B--2---:R-:W-:Y:S02]  /*1a60*/  IMAD.MOV.U32 R3, RZ, RZ, RZ ;  /* 0x000000ffff037224 */ /* 0x004fe400078e00ff */
[----:B------:R-:W-:Y:S02]  /*1a70*/  IMAD.U32 R7, RZ, RZ, UR4 ;  /* 0x00000004ff077e24 */ /* 0x000fe4000f8e00ff */
[----:B------:R-:W-:Y:S02]  /*1a80*/  IMAD.U32 R6, RZ, RZ, UR5 ;  /* 0x00000005ff067e24 */ /* 0x000fe4000f8e00ff */
[----:B------:R-:W-:-:S02]  /*1a90*/  IMAD.U32 R5, RZ, RZ, UR4 ;  /* 0x00000004ff057e24 */ /* 0x000fc4000f8e00ff */
[----:B------:R-:W-:-:S07]  /*1aa0*/  IMAD.U32 R4, RZ, RZ, UR5 ;  /* 0x00000005ff047e24 */ /* 0x000fce000f8e00ff */
.L_x_16:
[----:B------:R-:W-:-:S06]  /*1ab0*/  IMAD R18, R16, 0x4, R1 ;  /* 0x0000000410127824 */ /* 0x000fcc00078e0201 */
[----:B------:R-:W5:Y:S01]  /*1ac0*/  LDL R18, [R18+0x4] ;  /* 0x0000040012127983 */ /* 0x000f620000100800 */
[----:B------:R-:W-:Y:S01]  /*1ad0*/  IMAD.SHL.U32 R19, R16, 0x20, RZ ;  /* 0x0000002010137824 */ /* 0x000fe200078e00ff */
[----:B------:R-:W-:-:S06]  /*1ae0*/  UMOV UR4, URZ ;  /* 0x000000ff00047c82 */ /* 0x000fcc0008000000 */
.L_x_15:
        /* <DEDUP_REMOVED lines=10> */
[----:B------:R-:W4:Y:S04]  /*1b90*/  @!P0 LDG.E R20, desc[UR6][R10.64] ;  /* 0x000000060a148981 */ /* 0x000f28000c1e1900 */
[----:B------:R-:W4:Y:S04]  /*1ba0*/  @P3 LDG.E R21, desc[UR6][R10.64+0x4c] ;  /* 0x00004c060a153981 */ /* 0x000f28000c1e1900 */
[----:B------:R-:W4:Y:S04]  /*1bb0*/  @!P0 LDG.E R23, desc[UR6][R10.64+0xc] ;  /* 0x00000c060a178981 */ /* 0x000f28000c1e1900 */
[----:B------:R-:W4:Y:S01]  /*1bc0*/  @P4 LDG.E R25, desc[UR6][R10.64+0x54] ;  /* 0x000054060a194981 */ /* 0x000f22000c1e1900 */
[----:B--2---:R-:W-:-:S03]  /*1bd0*/  @!P0 LOP3.LUT R7, R7, R22, RZ, 0x3c, !PT ;  /* 0x0000001607078212 */ /* 0x004fc600078e3cff */
[----:B------:R-:W2:Y:S01]  /*1be0*/  @P4 LDG.E R22, desc[UR6][R10.64+0x60] ;  /* 0x000060060a164981 */ /* 0x000ea2000c1e1900 */
[----:B---3--:R-:W-:-:S03]  /*1bf0*/  @P1 LOP3.LUT R7, R7, R26, RZ, 0x3c, !PT ;  /* 0x0000001a07071212 */ /* 0x008fc600078e3cff */
[----:B------:R-:W3:Y:S01]  /*1c00*/  @P5 LDG.E R26, desc[UR6][R10.64+0x74] ;  /* 0x000074060a1a5981 */ /* 0x000ee2000c1e1900 */
[----:B----4-:R-:W-:Y:S02]  /*1c10*/  @P2 LOP3.LUT R7, R7, R28, RZ, 0x3c, !PT ;  /* 0x0000001c07072212 */ /* 0x010fe400078e3cff */
[----:B------:R-:W-:Y:S02]  /*1c20*/  @!P0 LOP3.LUT R3, R3, R20, RZ, 0x3c, !PT ;  /* 0x0000001403038212 */ /* 0x000fe400078e3cff */
[----:B------:R-:W4:Y:S01]  /*1c30*/  @!P0 LDG.E R20, desc[UR6][R10.64+0x8] ;  /* 0x000008060a148981 */ /* 0x000f22000c1e1900 */
[----:B------:R-:W-:-:S03]  /*1c40*/  @P3 LOP3.LUT R7, R7, R21, RZ, 0x3c, !PT ;  /* 0x0000001507073212 */ /* 0x000fc600078e3cff */
[----:B------:R-:W3:Y:S01]  /*1c50*/  @!P0 LDG.E R21, desc[UR6][R10.64+0x4] ;  /* 0x000004060a158981 */ /* 0x000ee2000c1e1900 */
[----:B------:R-:W-:-:S03]  /*1c60*/  @!P0 LOP3.LUT R6, R6, R23, RZ, 0x3c, !PT ;  /* 0x0000001706068212 */ /* 0x000fc600078e3cff */
[----:B------:R-:W3:Y:S01]  /*1c70*/  @P1 LDG.E R23, desc[UR6][R10.64+0x20] ;  /* 0x000020060a171981 */ /* 0x000ee2000c1e1900 */
[----:B--2---:R-:W-:-:S03]  /*1c80*/  @P4 LOP3.LUT R7, R7, R22, RZ, 0x3c, !PT ;  /* 0x0000001607074212 */ /* 0x004fc600078e3cff */
[----:B------:R-:W2:Y:S01]  /*1c90*/  @P1 LDG.E R22, desc[UR6][R10.64+0x1c] ;  /* 0x00001c060a161981 */ /* 0x000ea2000c1e1900 */
[----:B----4-:R-:W-:-:S03]  /*1ca0*/  @!P0 LOP3.LUT R5, R5, R20, RZ, 0x3c, !PT ;  /* 0x0000001405058212 */ /* 0x010fc600078e3cff */
[----:B------:R-:W4:Y:S01]  /*1cb0*/  @P1 LDG.E R20, desc[UR6][R10.64+0x14] ;  /* 0x000014060a141981 */ /* 0x000f22000c1e1900 */
[----:B---3--:R-:W-:-:S03]  /*1cc0*/  @!P0 LOP3.LUT R4, R4, R21, RZ, 0x3c, !PT ;  /* 0x0000001504048212 */ /* 0x008fc600078e3cff */
[----:B------:R-:W3:Y:S01]  /*1cd0*/  @P1 LDG.E R21, desc[UR6][R10.64+0x18] ;  /* 0x000018060a151981 */ /* 0x000ee2000c1e1900 */
[----:B------:R-:W-:-:S03]  /*1ce0*/  @P5 LOP3.LUT R7, R7, R26, RZ, 0x3c, !PT ;  /* 0x0000001a07075212 */ /* 0x000fc600078e3cff */
[----:B------:R-:W3:Y:S01]  /*1cf0*/  @P6 LDG.E R26, desc[UR6][R10.64+0x88] ;  /* 0x000088060a1a6981 */ /* 0x000ee2000c1e1900 */
[----:B------:R-:W-:-:S03]  /*1d00*/  @P1 LOP3.LUT R6, R6, R23, RZ, 0x3c, !PT ;  /* 0x0000001706061212 */ /* 0x000fc600078e3cff */
[----:B------:R-:W3:Y:S01]  /*1d10*/  @P2 LDG.E R23, desc[UR6][R10.64+0x34] ;  /* 0x000034060a172981 */ /* 0x000ee2000c1e1900 */
[----:B--2---:R-:W-:-:S03]  /*1d20*/  @P1 LOP3.LUT R5, R5, R22, RZ, 0x3c, !PT ;  /* 0x0000001605051212 */ /* 0x004fc600078e3cff */
[----:B------:R-:W2:Y:S01]  /*1d30*/  @P2 LDG.E R22, desc[UR6][R10.64+0x30] ;  /* 0x000030060a162981 */ /* 0x000ea2000c1e1900 */
[----:B----4-:R-:W-:-:S03]  /*1d40*/  @P1 LOP3.LUT R3, R3, R20, RZ, 0x3c, !PT ;  /* 0x0000001403031212 */ /* 0x010fc600078e3cff */
[----:B------:R-:W4:Y:S01]  /*1d50*/  @P2 LDG.E R20, desc[UR6][R10.64+0x28] ;  /* 0x000028060a142981 */ /* 0x000f22000c1e1900 */
[----:B---3--:R-:W-:-:S03]  /*1d60*/  @P1 LOP3.LUT R4, R4, R21, RZ, 0x3c, !PT ;  /* 0x0000001504041212 */ /* 0x008fc600078e3cff */
        /* <DEDUP_REMOVED lines=21> */
[----:B------:R-:W-:Y:S02]  /*1ec0*/  @P4 LOP3.LUT R4, R4, R25, RZ, 0x3c, !PT ;  /* 0x0000001904044212 */ /* 0x000fe400078e3cff */
[----:B------:R-:W-:Y:S01]  /*1ed0*/  LOP3.LUT P0, RZ, R24, 0x80, RZ, 0xc0, !PT ;  /* 0x0000008018ff7812 */ /* 0x000fe2000780c0ff */
        /* <DEDUP_REMOVED lines=20> */
[----:B------:R-:W-:Y:S02]  /*2020*/  @P0 LOP3.LUT R7, R7, R26, RZ, 0x3c, !PT ;  /* 0x0000001a07070212 */ /* 0x000fe400078e3cff */
[----:B------:R-:W-:Y:S02]  /*2030*/  @P0 LOP3.LUT R6, R6, R23, RZ, 0x3c, !PT ;  /* 0x0000001706060212 */ /* 0x000fe400078e3cff */
[----:B--2---:R-:W-:Y:S02]  /*2040*/  @P0 LOP3.LUT R5, R5, R22, RZ, 0x3c, !PT ;  /* 0x0000001605050212 */ /* 0x004fe400078e3cff */
[----:B----4-:R-:W-:Y:S02]  /*2050*/  @P0 LOP3.LUT R3, R3, R20, RZ, 0x3c, !PT ;  /* 0x0000001403030212 */ /* 0x010fe400078e3cff */
[----:B---3--:R-:W-:-:S02]  /*2060*/  @P0 LOP3.LUT R4, R4, R21, RZ, 0x3c, !PT ;  /* 0x0000001504040212 */ /* 0x008fc400078e3cff */
[----:B------:R-:W-:-:S13]  /*2070*/  R2P PR, R24.B1, 0x7f ;  /* 0x0000007f18007804 */ /* 0x000fda0000001000 */
[----:B------:R-:W2:Y:S04]  /*2080*/  @P0 LDG.E R20, desc[UR6][R10.64+0xa0] ;  /* 0x0000a0060a140981 */ /* 0x000ea8000c1e1900 */
[----:B------:R-:W3:Y:S04]  /*2090*/  @P0 LDG.E R22, desc[UR6][R10.64+0xa8] ;  /* 0x0000a8060a160981 */ /* 0x000ee8000c1e1900 */
[----:B------:R-:W4:Y:S04]  /*20a0*/  @P0 LDG.E R21, desc[UR6][R10.64+0xa4] ;  /* 0x0000a4060a150981 */ /* 0x000f28000c1e1900 */
        /* <DEDUP_REMOVED lines=13> */
[----:B--2---:R-:W-:Y:S02]  /*2180*/  @P0 LOP3.LUT R7, R7, R20, RZ, 0x3c, !PT ;  /* 0x0000001407070212 */ /* 0x004fe400078e3cff */
[----:B------:R-:W-:Y:S01]  /*2190*/  LOP3.LUT P0, RZ, R24, 0x8000, RZ, 0xc0, !PT ;  /* 0x0000800018ff7812 */ /* 0x000fe2000780c0ff */
[----:B------:R-:W2:Y:S01]  /*21a0*/  @P2 LDG.E R20, desc[UR6][R10.64+0xd8] ;  /* 0x0000d8060a142981 */ /* 0x000ea2000c1e1900 */
[----:B---3--:R-:W-:-:S03]  /*21b0*/  @P1 LOP3.LUT R3, R3, R22, RZ, 0x3c, !PT ;  /* 0x0000001603031212 */ /* 0x008fc600078e3cff */
[----:B------:R-:W3:Y:S04]  /*21c0*/  @P1 LDG.E R22, desc[UR6][R10.64+0xc4] ;  /* 0x0000c4060a161981 */ /* 0x000ee8000c1e1900 */
[----:B------:R-:W2:Y:S01]  /*21d0*/  @P2 LDG.E R24, desc[UR6][R10.64+0xc8] ;  /* 0x0000c8060a182981 */ /* 0x000ea2000c1e1900 */
[----:B------:R-:W-:Y:S02]  /*21e0*/  @P1 LOP3.LUT R4, R4, R25, RZ, 0x3c, !PT ;  /* 0x0000001904041212 */ /* 0x000fe400078e3cff */
[----:B----4-:R-:W-:Y:S01]  /*21f0*/  @P1 LOP3.LUT R6, R6, R21, RZ, 0x3c, !PT ;  /* 0x0000001506061212 */ /* 0x010fe200078e3cff */
[----:B------:R-:W4:Y:S01]  /*2200*/  @P2 LDG.E R25, desc[UR6][R10.64+0xd4] ;  /* 0x0000d4060a192981 */ /* 0x000f22000c1e1900 */
[----:B------:R-:W-:-:S03]  /*2210*/  @P2 LOP3.LUT R4, R4, R23, RZ, 0x3c, !PT ;  /* 0x0000001704042212 */ /* 0x000fc600078e3cff */
[----:B------:R-:W4:Y:S01]  /*2220*/  @P3 LDG.E R21, desc[UR6][R10.64+0xe0] ;  /* 0x0000e0060a153981 */ /* 0x000f22000c1e1900 */
[----:B------:R-:W-:-:S03]  /*2230*/  @P2 LOP3.LUT R5, R5, R26, RZ, 0x3c, !PT ;  /* 0x0000001a05052212 */ /* 0x000fc600078e3cff */
[----:B------:R-:W4:Y:S04]  /*2240*/  @P3 LDG.E R23, desc[UR6][R10.64+0xe8] ;  /* 0x0000e8060a173981 */ /* 0x000f28000c1e1900 */
[----:B------:R-:W4:Y:S01]  /*2250*/  @P3 LDG.E R26, desc[UR6][R10.64+0xec] ;  /* 0x0000ec060a1a3981 */ /* 0x000f22000c1e1900 */
[----:B---3--:R-:W-:-:S03]  /*2260*/  @P1 LOP3.LUT R7, R7, R22, RZ, 0x3c, !PT ;  /* 0x0000001607071212 */ /* 0x008fc600078e3cff */
[----:B------:R-:W3:Y:S01]  /*2270*/  @P3 LDG.E R22, desc[UR6][R10.64+0xdc] ;  /* 0x0000dc060a163981 */ /* 0x000ee2000c1e1900 */
[----:B--2---:R-:W-:-:S03]  /*2280*/  @P2 LOP3.LUT R3, R3, R24, RZ, 0x3c, !PT ;  /* 0x0000001803032212 */ /* 0x004fc600078e3cff */
[----:B------:R-:W2:Y:S01]  /*2290*/  @P3 LDG.E R24, desc[UR6][R10.64+0xe4] ;  /* 0x0000e4060a183981 */ /* 0x000ea2000c1e1900 */
[----:B------:R-:W-:Y:S02]  /*22a0*/  @P2 LOP3.LUT R7, R7, R20, RZ, 0x3c, !PT ;  /* 0x0000001407072212 */ /* 0x000fe400078e3cff */
[----:B----4-:R-:W-:Y:S01]  /*22b0*/  @P2 LOP3.LUT R6, R6, R25, RZ, 0x3c, !PT ;  /* 0x0000001906062212 */ /* 0x010fe200078e3cff */
[----:B------:R-:W4:Y:S01]  /*22c0*/  @P4 LDG.E R20, desc[UR6][R10.64+0xf0] ;  /* 0x0000f0060a144981 */ /* 0x000f22000c1e1900 */
[----:B------:R-:W-:-:S03]  /*22d0*/  @P3 LOP3.LUT R4, R4, R21, RZ, 0x3c, !PT ;  /* 0x0000001504043212 */ /* 0x000fc600078e3cff */
        /* <DEDUP_REMOVED lines=10> */
[----:B----4-:R-:W-:-:S03]  /*2380*/  @P4 LOP3.LUT R3, R3, R20, RZ, 0x3c, !PT ;  /* 0x0000001403034212 */ /* 0x010fc600078e3cff */
[----:B------:R-:W4:Y:S01]  /*2390*/  @P5 LDG.E R20, desc[UR6][R10.64+0x10c] ;  /* 0x00010c060a145981 */ /* 0x000f22000c1e1900 */
[----:B------:R-:W-:-:S03]  /*23a0*/  @P4 LOP3.LUT R4, R4, R21, RZ, 0x3c, !PT ;  /* 0x0000001504044212 */ /* 0x000fc600078e3cff */
[----:B------:R-:W4:Y:S01]  /*23b0*/  @P5 LDG.E R21, desc[UR6][R10.64+0x110] ;  /* 0x000110060a155981 */ /* 0x000f22000c1e1900 */
[----:B------:R-:W-:-:S03]  /*23c0*/  @P4 LOP3.LUT R6, R6, R23, RZ, 0x3c, !PT ;  /* 0x0000001706064212 */ /* 0x000fc600078e3cff */
[----:B------:R-:W4:Y:S01]  /*23d0*/  @P6 LDG.E R23, desc[UR6][R10.64+0x11c] ;  /* 0x00011c060a176981 */ /* 0x000f22000c1e1900 */
[----:B------:R-:W-:-:S03]  /*23e0*/  @P5 LOP3.LUT R3, R3, R26, RZ, 0x3c, !PT ;  /* 0x0000001a03035212 */ /* 0x000fc600078e3cff */
        /* <DEDUP_REMOVED lines=9> */
[----:B------:R-:W4:Y:S04]  /*2480*/  @P6 LDG.E R21, desc[UR6][R10.64+0x124] ;  /* 0x000124060a156981 */ /* 0x000f28000c1e1900 */
[----:B------:R-:W4:Y:S01]  /*2490*/  @P6 LDG.E R20, desc[UR6][R10.64+0x128] ;  /* 0x000128060a146981 */ /* 0x000f22000c1e1900 */
[----:B------:R-:W-:Y:S02]  /*24a0*/  @P6 LOP3.LUT R4, R4, R23, RZ, 0x3c, !PT ;  /* 0x0000001704046212 */ /* 0x000fe400078e3cff */
[----:B------:R-:W-:Y:S01]  /*24b0*/  @P6 LOP3.LUT R5, R5, R26, RZ, 0x3c, !PT ;  /* 0x0000001a05056212 */ /* 0x000fe200078e3cff */
[----:B------:R-:W4:Y:S04]  /*24c0*/  @P0 LDG.E R23, desc[UR6][R10.64+0x130] ;  /* 0x000130060a170981 */ /* 0x000f28000c1e1900 */
[----:B------:R-:W4:Y:S01]  /*24d0*/  @P0 LDG.E R26, desc[UR6][R10.64+0x13c] ;  /* 0x00013c060a1a0981 */ /* 0x000f22000c1e1900 */
[----:B---3--:R-:W-:-:S03]  /*24e0*/  @P5 LOP3.LUT R7, R7, R22, RZ, 0x3c, !PT ;  /* 0x0000001607075212 */ /* 0x008fc600078e3cff */
[----:B------:R-:W3:Y:S01]  /*24f0*/  @P0 LDG.E R22, desc[UR6][R10.64+0x12c] ;  /* 0x00012c060a160981 */ /* 0x000ee2000c1e1900 */
[----:B--2---:R-:W-:-:S03]  /*2500*/  @P6 LOP3.LUT R3, R3, R24, RZ, 0x3c, !PT ;  /* 0x0000001803036212 */ /* 0x004fc600078e3cff */
[----:B------:R-:W2:Y:S01]  /*2510*/  @P0 LDG.E R24, desc[UR6][R10.64+0x134] ;  /* 0x000134060a180981 */ /* 0x000ea2000c1e1900 */
[----:B------:R-:W-:-:S04]  /*2520*/  UIADD3 UR4, UPT, UPT, UR4, 0x10, URZ ;  /* 0x0000001004047890 */ /* 0x000fc8000fffe0ff */
[----:B------:R-:W-:Y:S01]  /*2530*/  UISETP.NE.AND UP0, UPT, UR4, 0x20, UPT ;  /* 0x000000200400788c */ /* 0x000fe2000bf05270 */
[----:B----4-:R-:W-:Y:S02]  /*2540*/  @P6 LOP3.LUT R6, R6, R21, RZ, 0x3c, !PT ;  /* 0x0000001506066212 */ /* 0x010fe400078e3cff */
[----:B------:R-:W-:Y:S02]  /*2550*/  @P6 LOP3.LUT R7, R7, R20, RZ, 0x3c, !PT ;  /* 0x0000001407076212 */ /* 0x000fe400078e3cff */
[----:B------:R-:W-:Y:S02]  /*2560*/  @P0 LOP3.LUT R6, R6, R25, RZ, 0x3c, !PT ;  /* 0x0000001906060212 */ /* 0x000fe400078e3cff */
[----:B------:R-:W-:Y:S02]  /*2570*/  @P0 LOP3.LUT R4, R4, R23, RZ, 0x3c, !PT ;  /* 0x0000001704040212 */ /* 0x000fe400078e3cff */
[----:B------:R-:W-:Y:S02]  /*2580*/  @P0 LOP3.LUT R7, R7, R26, RZ, 0x3c, !PT ;  /* 0x0000001a07070212 */ /* 0x000fe400078e3cff */
[----:B---3--:R-:W-:-:S02]  /*2590*/  @P0 LOP3.LUT R3, R3, R22, RZ, 0x3c, !PT ;  /* 0x0000001603030212 */ /* 0x008fc400078e3cff */
[----:B--2---:R-:W-:Y:S01]  /*25a0*/  @P0 LOP3.LUT R5, R5, R24, RZ, 0x3c, !PT ;  /* 0x0000001805050212 */ /* 0x004fe200078e3cff */
[----:B------:R-:W-:Y:S06]  /*25b0*/  BRA.U UP0, `(.L_x_15) ;  /* 0xfffffff5004c7547 */ /* 0x000fec000b83ffff */
[----:B------:R-:W-:-:S05]  /*25c0*/  VIADD R16, R16, 0x1 ;  /* 0x0000000110107836 */ /* 0x000fca0000000000 */
[----:B------:R-:W-:-:S13]  /*25d0*/  ISETP.NE.AND P0, PT, R16, 0x5, PT ;  /* 0x000000051000780c */ /* 0x000fda0003f05270 */
[----:B------:R-:W-:Y:S05]  /*25e0*/  @P0 BRA `(.L_x_16) ;  /* 0xfffffff400300947 */ /* 0x000fea000383ffff */
[----:B------:R3:W-:Y:S04]  /*25f0*/  STL [R1+0x4], R3 ;  /* 0x0000040301007387 */ /* 0x0007e80000100800 */
[----:B------:R3:W-:Y:S04]  /*2600*/  STL.64 [R1+0x8], R4 ;  /* 0x0000080401007387 */ /* 0x0007e80000100a00 */
[----:B------:R3:W-:Y:S02]  /*2610*/  STL.64 [R1+0x10], R6 ;  /* 0x0000100601007387 */ /* 0x0007e40000100a00 */
.L_x_10:
[----:B------:R-:W-:Y:S05]  /*2620*/  BSYNC.RECONVERGENT B1 ;  /* 0x0000000000017941 */ /* 0x000fea0003800200 */
.L_x_9:
[C---:B------:R-:W-:Y:S01]  /*2630*/  ISETP.GT.U32.AND P0, PT, R14.reuse, 0x3, PT ;  /* 0x000000030e00780c */ /* 0x040fe20003f04070 */
[----:B------:R-:W-:Y:S01]  /*2640*/  VIADD R15, R15, 0x1 ;  /* 0x000000010f0f7836 */ /* 0x000fe20000000000 */
[--C-:B------:R-:W-:Y:S02]  /*2650*/  SHF.R.U64 R14, R14, 0x2, R17.reuse ;  /* 0x000000020e0e7819 */ /* 0x100fe40000001211 */
[----:B------:R-:W-:Y:S02]  /*2660*/  ISETP.GT.U32.AND.EX P0, PT, R17, RZ, PT, P0 ;  /* 0x000000ff1100720c */ /* 0x000fe40003f04100 */
[----:B------:R-:W-:-:S11]  /*2670*/  SHF.R.U32.HI R17, RZ, 0x2, R17 ;  /* 0x00000002ff117819 */ /* 0x000fd60000011611 */
[----:B------:R-:W-:Y:S05]  /*2680*/  @P0 BRA `(.L_x_17) ;  /* 0xffffffd800cc0947 */ /* 0x000fea000383ffff */
.L_x_8:
[----:B------:R-:W-:Y:S05]  /*2690*/  BSYNC.RECONVERGENT B0 ;  /* 0x0000000000007941 */ /* 0x000fea0003800200 */
.L_x_7:
[----:B------:R-:W4:Y:S02]  /*26a0*/  LDC.64 R8, c[0x0][0x388] ;  /* 0x0000e200ff087b82 */ /* 0x000f240000000a00 */
[----:B----4-:R-:W4:Y:S02]  /*26b0*/  LDG.E R26, desc[UR6][R8.64] ;  /* 0x00000006081a7981 */ /* 0x010f24000c1e1900 */
[----:B----4-:R-:W-:Y:S02]  /*26c0*/  ISETP.GE.U32.AND P0, PT, R26, 0x1, PT ;  /* 0x000000011a00780c */ /* 0x010fe40003f06070 */
[----:B------:R-:W-:-:S04]  /*26d0*/  SHF.R.S32.HI R10, RZ, 0x1f, R26 ;  /* 0x0000001fff0a7819 */ /* 0x000fc8000001141a */
[----:B------:R-:W-:-:S13]  /*26e0*/  ISETP.GE.AND.EX P0, PT, R10, RZ, PT, P0 ;  /* 0x000000ff0a00720c */ /* 0x000fda0003f06300 */
[----:B------:R-:W-:Y:S05]  /*26f0*/  @!P0 BRA `(.L_x_18) ;  /* 0x0000000800748947 */ /* 0x000fea0003800000 */
[C---:B------:R-:W-:Y:S01]  /*2700*/  ISETP.GE.U32.AND P0, PT, R26.reuse, 0x4, PT ;  /* 0x000000041a00780c */ /* 0x040fe20003f06070 */
[----:B------:R-:W-:Y:S01]  /*2710*/  IMAD.MOV.U32 R9, RZ, RZ, RZ ;  /* 0x000000ffff097224 */ /* 0x000fe200078e00ff */
[----:B------:R-:W-:-:S11]  /*2720*/  LOP3.LUT R8, R26, 0x3, RZ, 0xc0, !PT ;  /* 0x000000031a087812 */ /* 0x000fd600078ec0ff */
[----:B------:R-:W-:Y:S05]  /*2730*/  @!P0 BRA `(.L_x_19) ;  /* 0x0000000400c08947 */ /* 0x000fea0003800000 */
[----:B-1----:R-:W-:Y:S01]  /*2740*/  IMAD R2, R13, -0x658354e5, R12 ;  /* 0x9a7cab1b0d027824 */ /* 0x002fe200078e020c */
[----:B------:R-:W-:Y:S01]  /*2750*/  LOP3.LUT R26, R26, 0x7ffffffc, RZ, 0xc0, !PT ;  /* 0x7ffffffc1a1a7812 */ /* 0x000fe200078ec0ff */
[----:B------:R-:W-:Y:S02]  /*2760*/  IMAD.MOV.U32 R11, RZ, RZ, RZ ;  /* 0x000000ffff0b7224 */ /* 0x000fe400078e00ff */
[----:B------:R-:W-:-:S07]  /*2770*/  VIADD R2, R2, 0x912ef1 ;  /* 0x00912ef102027836 */ /* 0x000fce0000000000 */
.L_x_20:
[----:B------:R-:W-:Y:S01]  /*2780*/  SHF.R.U32.HI R12, RZ, 0x2, R3 ;  /* 0x00000002ff0c7819 */ /* 0x000fe20000011603 */
[----:B------:R-:W-:Y:S01]  /*2790*/  VIADD R17, R2, 0xffd3c1d8 ;  /* 0xffd3c1d802117836 */ /* 0x000fe20000000000 */
[----:B------:R-:W-:Y:S02]  /*27a0*/  SHF.R.U32.HI R15, RZ, 0x2, R4 ;  /* 0x00000002ff0f7819 */ /* 0x000fe40000011604 */
[----:B------:R-:W-:Y:S01]  /*27b0*/  LOP3.LUT R12, R12, R3, RZ, 0x3c, !PT ;  /* 0x000000030c0c7212 */ /* 0x000fe200078e3cff */
[----:B0-23--:R-:W-:Y:S01]  /*27c0*/  IMAD.SHL.U32 R3, R7, 0x10, RZ ;  /* 0x0000001007037824 */ /* 0x00dfe200078e00ff */
[----:B------:R-:W-:Y:S02]  /*27d0*/  LOP3.LUT R15, R15, R4, RZ, 0x3c, !PT ;  /* 0x000000040f0f7212 */ /* 0x000fe400078e3cff */
[----:B------:R-:W-:Y:S01]  /*27e0*/  SHF.R.U32.HI R14, RZ, 0x2, R5 ;  /* 0x00000002ff0e7819 */ /* 0x000fe20000011605 */
[----:B------:R-:W-:Y:S01]  /*27f0*/  IMAD.SHL.U32 R13, R12, 0x2, RZ ;  /* 0x000000020c0d7824 */ /* 0x000fe200078e00ff */
[----:B------:R-:W-:-:S02]  /*2800*/  SHF.R.U32.HI R16, RZ, 0x2, R7 ;  /* 0x00000002ff107819 */ /* 0x000fc40000011607 */
[----:B------:R-:W-:Y:S02]  /*2810*/  LOP3.LUT R5, R14, R5, RZ, 0x3c, !PT ;  /* 0x000000050e057212 */ /* 0x000fe400078e3cff */
[----:B------:R-:W-:Y:S01]  /*2820*/  LOP3.LUT R12, R12, R13, R3, 0x96, !PT ;  /* 0x0000000d0c0c7212 */ /* 0x000fe200078e9603 */
[----:B------:R-:W-:Y:S01]  /*2830*/  IMAD.SHL.U32 R3, R15, 0x2, RZ ;  /* 0x000000020f037824 */ /* 0x000fe200078e00ff */
[----:B------:R-:W-:Y:S02]  /*2840*/  SHF.R.U32.HI R13, RZ, 0x2, R6 ;  /* 0x00000002ff0d7819 */ /* 0x000fe40000011606 */
[-C--:B------:R-:W-:Y:S02]  /*2850*/  LOP3.LUT R4, R12, R7.reuse, RZ, 0x3c, !PT ;  /* 0x000000070c047212 */ /* 0x080fe400078e3cff */
[----:B------:R-:W-:Y:S02]  /*2860*/  LOP3.LUT R13, R13, R6, RZ, 0x3c, !PT ;  /* 0x000000060d0d7212 */ /* 0x000fe400078e3cff */
[----:B------:R-:W-:Y:S01]  /*2870*/  LOP3.LUT R16, R16, R7, RZ, 0x3c, !PT ;  /* 0x0000000710107212 */ /* 0x000fe200078e3cff */
[----:B------:R-:W-:Y:S01]  /*2880*/  IMAD.SHL.U32 R12, R4, 0x10, RZ ;  /* 0x00000010040c7824 */ /* 0x000fe200078e00ff */
[----:B------:R-:W-:-:S04]  /*2890*/  IADD3 R26, P4, PT, R26, -0x4, RZ ;  /* 0xfffffffc1a1a7810 */ /* 0x000fc80007f9e0ff */
[----:B------:R-:W-:Y:S02]  /*28a0*/  LOP3.LUT R3, R15, R3, R12, 0x96, !PT ;  /* 0x000000030f037212 */ /* 0x000fe400078e960c */
[----:B------:R-:W-:Y:S02]  /*28b0*/  IADD3.X R11, PT, PT, R11, -0x1, RZ, P4, !PT ;  /* 0xffffffff0b0b7810 */ /* 0x000fe400027fe4ff */
[----:B------:R-:W-:Y:S01]  /*28c0*/  LOP3.LUT R14, R3, R4, RZ, 0x3c, !PT ;  /* 0x00000004030e7212 */ /* 0x000fe200078e3cff */
[----:B------:R-:W-:-:S03]  /*28d0*/  IMAD.SHL.U32 R3, R5, 0x2, RZ ;  /* 0x0000000205037824 */ /* 0x000fc600078e00ff */
[----:B------:R-:W-:Y:S01]  /*28e0*/  SHF.R.U32.HI R19, RZ, 0x2, R14 ;  /* 0x00000002ff137819 */ /* 0x000fe2000001160e */
[----:B------:R-:W-:-:S03]  /*28f0*/  IMAD.SHL.U32 R12, R14, 0x10, RZ ;  /* 0x000000100e0c7824 */ /* 0x000fc600078e00ff */
[-C--:B------:R-:W-:Y:S02]  /*2900*/  LOP3.LUT R19, R19, R14.reuse, RZ, 0x3c, !PT ;  /* 0x0000000e13137212 */ /* 0x080fe400078e3cff */
[----:B------:R-:W-:Y:S02]  /*2910*/  LOP3.LUT R3, R5, R3, R12, 0x96, !PT ;  /* 0x0000000305037212 */ /* 0x000fe400078e960c */
[----:B------:R-:W-:Y:S01]  /*2920*/  IADD3 R5, PT, PT, R17, 0x587c5, R4 ;  /* 0x000587c511057810 */ /* 0x000fe20007ffe004 */
[----:B------:R-:W-:Y:S01]  /*2930*/  IMAD.SHL.U32 R21, R19, 0x2, RZ ;  /* 0x0000000213157824 */ /* 0x000fe200078e00ff */
[----:B------:R-:W-:Y:S01]  /*2940*/  LOP3.LUT R6, R3, R14, RZ, 0x3c, !PT ;  /* 0x0000000e03067212 */ /* 0x000fe200078e3cff */
[----:B------:R-:W-:Y:S01]  /*2950*/  IMAD.SHL.U32 R3, R13, 0x2, RZ ;  /* 0x000000020d037824 */ /* 0x000fe200078e00ff */
[----:B------:R-:W-:Y:S02]  /*2960*/  I2FP.F32.U32 R5, R5 ;  /* 0x0000000500057245 */ /* 0x000fe40000201000 */
[----:B------:R-:W-:Y:S01]  /*2970*/  SHF.R.U32.HI R23, RZ, 0x2, R6 ;  /* 0x00000002ff177819 */ /* 0x000fe20000011606 */
[----:B------:R-:W-:-:S05]  /*2980*/  IMAD.SHL.U32 R12, R6, 0x10, RZ ;  /* 0x00000010060c7824 */ /* 0x000fca00078e00ff */
[----:B------:R-:W-:Y:S01]  /*2990*/  LOP3.LUT R3, R13, R3, R12, 0x96, !PT ;  /* 0x000000030d037212 */ /* 0x000fe200078e960c */
[----:B------:R-:W-:Y:S01]  /*29a0*/  IMAD.SHL.U32 R12, R16, 0x2, RZ ;  /* 0x00000002100c7824 */ /* 0x000fe200078e00ff */
[----:B------:R-:W-:Y:S02]  /*29b0*/  SHF.R.U32.HI R13, RZ, 0x2, R4 ;  /* 0x00000002ff0d7819 */ /* 0x000fe40000011604 */
[----:B------:R-:W-:Y:S02]  /*29c0*/  LOP3.LUT R3, R3, R6, RZ, 0x3c, !PT ;  /* 0x0000000603037212 */ /* 0x000fe400078e3cff */
[----:B------:R-:W-:-:S03]  /*29d0*/  LOP3.LUT R15, R13, R4, RZ, 0x3c, !PT ;  /* 0x000000040d0f7212 */ /* 0x000fc600078e3cff */
[----:B------:R-:W-:-:S05]  /*29e0*/  IMAD.SHL.U32 R7, R3, 0x10, RZ ;  /* 0x0000001003077824 */ /* 0x000fca00078e00ff */
[----:B------:R-:W-:Y:S01]  /*29f0*/  LOP3.LUT R12, R16, R12, R7, 0x96, !PT ;  /* 0x0000000c100c7212 */ /* 0x000fe200078e9607 */
[----:B------:R-:W-:Y:S01]  /*2a00*/  IMAD.MOV.U32 R16, RZ, RZ, 0x2f800000 ;  /* 0x2f800000ff107424 */ /* 0x000fe200078e00ff */
[----:B------:R-:W-:Y:S02]  /*2a10*/  IADD3 R7, PT, PT, R17, 0xb0f8a, R14 ;  /* 0x000b0f8a11077810 */ /* 0x000fe40007ffe00e */
[----:B------:R-:W-:Y:S01]  /*2a20*/  LOP3.LUT R4, R12, R3, RZ, 0x3c, !PT ;  /* 0x000000030c047212 */ /* 0x000fe200078e3cff */
[-C--:B------:R-:W-:Y:S01]  /*2a30*/  FFMA R12, R5, R16.reuse, 1.1641532182693481445e-10 ;  /* 0x2f000000050c7423 */ /* 0x080fe20000000010 */
[C---:B------:R-:W-:Y:S01]  /*2a40*/  IMAD.SHL.U32 R5, R15.reuse, 0x2, RZ ;  /* 0x000000020f057824 */ /* 0x040fe200078e00ff */
[----:B------:R-:W-:Y:S02]  /*2a50*/  I2FP.F32.U32 R7, R7 ;  /* 0x0000000700077245 */ /* 0x000fe40000201000 */
[----:B------:R-:W-:Y:S02]  /*2a60*/  IMAD.SHL.U32 R18, R4, 0x10, RZ ;  /* 0x0000001004127824 */ /* 0x000fe400078e00ff */
[----:B------:R-:W-:Y:S03]  /*2a70*/  F2F.F64.F32 R12, R12 ;  /* 0x0000000c000c7310 */ /* 0x000fe60000201800 */
[----:B------:R-:W-:Y:S01]  /*2a80*/  LOP3.LUT R5, R15, R5, R18, 0x96, !PT ;  /* 0x000000050f057212 */ /* 0x000fe200078e9612 */
[----:B------:R-:W-:Y:S01]  /*2a90*/  FFMA R15, R7, R16, 1.1641532182693481445e-10 ;  /* 0x2f000000070f7423 */ /* 0x000fe20000000010 */
[----:B------:R-:W-:-:S02]  /*2aa0*/  IADD3 R7, PT, PT, R17, 0x10974f, R6 ;  /* 0x0010974f11077810 */ /* 0x000fc40007ffe006 */
[----:B------:R-:W-:Y:S02]  /*2ab0*/  LOP3.LUT R5, R5, R4, RZ, 0x3c, !PT ;  /* 0x0000000405057212 */ /* 0x000fe400078e3cff */
[----:B------:R-:W-:Y:S01]  /*2ac0*/  I2FP.F32.U32 R7, R7 ;  /* 0x0000000700077245 */ /* 0x000fe20000201000 */
[----:B------:R-:W0:Y:S01]  /*2ad0*/  F2F.F64.F32 R14, R15 ;  /* 0x0000000f000e7310 */ /* 0x000e220000201800 */
[----:B------:R-:W-:Y:S01]  /*2ae0*/  IADD3 R18, PT, PT, R17, 0x161f14, R3 ;  /* 0x00161f1411127810 */ /* 0x000fe20007ffe003 */
[----:B------:R-:W-:Y:S02]  /*2af0*/  IMAD.SHL.U32 R22, R5, 0x10, RZ ;  /* 0x0000001005167824 */ /* 0x000fe400078e00ff */
[----:B------:R-:W-:Y:S01]  /*2b00*/  FFMA R20, R7, R16, 1.1641532182693481445e-10 ;  /* 0x2f00000007147423 */ /* 0x000fe20000000010 */
[----:B------:R-:W-:Y:S02]  /*2b10*/  LOP3.LUT R7, R23, R6, RZ, 0x3c, !PT ;  /* 0x0000000617077212 */ /* 0x000fe400078e3cff */
[----:B------:R-:W-:-:S02]  /*2b20*/  LOP3.LUT R22, R19, R21, R22, 0x96, !PT ;  /* 0x0000001513167212 */ /* 0x000fc400078e9616 */
[----:B------:R-:W-:Y:S01]  /*2b30*/  I2FP.F32.U32 R19, R18 ;  /* 0x0000001200137245 */ /* 0x000fe20000201000 */
[----:B------:R-:W-:Y:S01]  /*2b40*/  IMAD.SHL.U32 R18, R7, 0x2, RZ ;  /* 0x0000000207127824 */ /* 0x000fe200078e00ff */
[----:B------:R-:W-:Y:S01]  /*2b50*/  LOP3.LUT R6, R22, R5, RZ, 0x3c, !PT ;  /* 0x0000000516067212 */ /* 0x000fe200078e3cff */
[----:B------:R-:W-:Y:S01]  /*2b60*/  F2F.F64.F32 R20, R20 ;  /* 0x0000001400147310 */ /* 0x000fe20000201800 */
[----:B------:R-:W-:Y:S01]  /*2b70*/  IADD3 R23, PT, PT, R17, 0x1ba6d9, R4 ;  /* 0x001ba6d911177810 */ /* 0x000fe20007ffe004 */
[----:B------:R-:W-:Y:S01]  /*2b80*/  FFMA R22, R19, R16, 1.1641532182693481445e-10 ;  /* 0x2f00000013167423 */ /* 0x000fe20000000010 */
[----:B0-----:R-:W-:Y:S01]  /*2b90*/  DMUL R14, R14, R14 ;  /* 0x0000000e0e0e7228 */ /* 0x001fe20000000000 */
[----:B------:R-:W-:Y:S01]  /*2ba0*/  IMAD.SHL.U32 R24, R6, 0x10, RZ ;  /* 0x0000001006187824 */ /* 0x000fe200078e00ff */
[----:B------:R-:W-:-:S03]  /*2bb0*/  I2FP.F32.U32 R19, R23 ;  /* 0x0000001700137245 */ /* 0x000fc60000201000 */
[----:B------:R-:W0:Y:S01]  /*2bc0*/  F2F.F64.F32 R22, R22 ;  /* 0x0000001600167310 */ /* 0x000e220000201800 */
[----:B------:R-:W-:Y:S01]  /*2bd0*/  LOP3.LUT R7, R7, R18, R24, 0x96, !PT ;  /* 0x0000001207077212 */ /* 0x000fe200078e9618 */
[----:B------:R-:W-:Y:S01]  /*2be0*/  FFMA R19, R19, R16, 1.1641532182693481445e-10 ;  /* 0x2f00000013137423 */ /* 0x000fe20000000010 */
[----:B------:R-:W-:Y:S01]  /*2bf0*/  IADD3 R18, PT, PT, R17, 0x212e9e, R5 ;  /* 0x00212e9e11127810 */ /* 0x000fe20007ffe005 */
[----:B------:R-:W-:Y:S01]  /*2c00*/  DFMA R12, R12, R12, R14 ;  /* 0x0000000c0c0c722b */ /* 0x000fe2000000000e */
[----:B------:R-:W-:Y:S02]  /*2c10*/  LOP3.LUT R7, R7, R6, RZ, 0x3c, !PT ;  /* 0x0000000607077212 */ /* 0x000fe400078e3cff */
[----:B------:R-:W-:Y:S02]  /*2c20*/  I2FP.F32.U32 R15, R18 ;  /* 0x00000012000f7245 */ /* 0x000fe40000201000 */
[----:B------:R-:W-:Y:S01]  /*2c30*/  IADD3 R17, PT, PT, R17, 0x26b663, R6 ;  /* 0x0026b66311117810 */ /* 0x000fe20007ffe006 */
[--C-:B------:R-:W-:Y:S01]  /*2c40*/  IMAD.IADD R14, R7, 0x1, R2.reuse ;  /* 0x00000001070e7824 */ /* 0x100fe200078e0202 */
[----:B------:R-:W-:Y:S01]  /*2c50*/  F2F.F64.F32 R18, R19 ;  /* 0x0000001300127310 */ /* 0x000fe20000201800 */
[----:B------:R-:W-:Y:S01]  /*2c60*/  FFMA R27, R15, R16, 1.1641532182693481445e-10 ;  /* 0x2f0000000f1b7423 */ /* 0x000fe20000000010 */
[----:B------:R-:W-:Y:S01]  /*2c70*/  I2FP.F32.U32 R17, R17 ;  /* 0x0000001100117245 */ /* 0x000fe20000201000 */
[----:B------:R-:W-:Y:S01]  /*2c80*/  DSETP.GTU.AND P0, PT, R12, 1, PT ;  /* 0x3ff000000c00742a */ /* 0x000fe20003f0c000 */
[----:B------:R-:W-:Y:S01]  /*2c90*/  I2FP.F32.U32 R25, R14 ;  /* 0x0000000e00197245 */ /* 0x000fe20000201000 */
[----:B0-----:R-:W-:Y:S01]  /*2ca0*/  DMUL R22, R22, R22 ;  /* 0x0000001616167228 */ /* 0x001fe20000000000 */
[----:B------:R-:W-:-:S02]  /*2cb0*/  IMAD.MOV.U32 R12, RZ, RZ, R2 ;  /* 0x000000ffff0c7224 */ /* 0x000fc400078e0002 */
[-C--:B------:R-:W-:Y:S01]  /*2cc0*/  FFMA R17, R17, R16.reuse, 1.1641532182693481445e-10 ;  /* 0x2f00000011117423 */ /* 0x080fe20000000010 */
[----:B------:R-:W0:Y:S01]  /*2cd0*/  F2F.F64.F32 R14, R27 ;  /* 0x0000001b000e7310 */ /* 0x000e220000201800 */
[----:B------:R-:W-:Y:S01]  /*2ce0*/  FFMA R28, R25, R16, 1.1641532182693481445e-10 ;  /* 0x2f000000191c7423 */ /* 0x000fe20000000010 */
[----:B------:R-:W-:Y:S02]  /*2cf0*/  VIADD R2, R2, 0x2c3e28 ;  /* 0x002c3e2802027836 */ /* 0x000fe40000000000 */
[----:B------:R-:W-:-:S04]  /*2d00*/  DFMA R22, R20, R20, R22 ;  /* 0x000000141416722b */ /* 0x000fc80000000016 */
[----:B------:R-:W1:Y:S04]  /*2d10*/  F2F.F64.F32 R24, R28 ;  /* 0x0000001c00187310 */ /* 0x000e680000201800 */
[----:B------:R-:W-:Y:S02]  /*2d20*/  DSETP.GTU.AND P1, PT, R22, 1, PT ;  /* 0x3ff000001600742a */ /* 0x000fe40003f2c000 */
[----:B0-----:R-:W-:Y:S02]  /*2d30*/  DMUL R14, R14, R14 ;  /* 0x0000000e0e0e7228 */ /* 0x001fe40000000000 */
[----:B------:R-:W0:Y:S02]  /*2d40*/  F2F.F64.F32 R16, R17 ;  /* 0x0000001100107310 */ /* 0x000e240000201800 */
[----:B------:R-:W-:-:S04]  /*2d50*/  SEL R13, RZ, 0x1, P1 ;  /* 0x00000001ff0d7807 */ /* 0x000fc80000800000 */
[----:B------:R-:W-:Y:S02]  /*2d60*/  DFMA R14, R18, R18, R14 ;  /* 0x00000012120e722b */ /* 0x000fe4000000000e */
[----:B-1----:R-:W-:-:S06]  /*2d70*/  DMUL R24, R24, R24 ;  /* 0x0000001818187228 */ /* 0x002fcc0000000000 */
[----:B------:R-:W-:Y:S01]  /*2d80*/  DSETP.GTU.AND P2, PT, R14, 1, PT ;  /* 0x3ff000000e00742a */ /* 0x000fe20003f4c000 */
[----:B------:R-:W-:Y:S01]  /*2d90*/  SEL R14, RZ, 0x1, P0 ;  /* 0x00000001ff0e7807 */ /* 0x000fe20000000000 */
[----:B0-----:R-:W-:Y:S01]  /*2da0*/  DFMA R24, R16, R16, R24 ;  /* 0x000000101018722b */ /* 0x001fe20000000018 */
[----:B------:R-:W-:Y:S02]  /*2db0*/  ISETP.NE.U32.AND P0, PT, R26, RZ, PT ;  /* 0x000000ff1a00720c */ /* 0x000fe40003f05070 */
[----:B------:R-:W-:Y:S02]  /*2dc0*/  IADD3 R14, PT, PT, R13, R10, R14 ;  /* 0x0000000a0d0e7210 */ /* 0x000fe40007ffe00e */
[----:B------:R-:W-:Y:S02]  /*2dd0*/  ISETP.NE.AND.EX P0, PT, R11, RZ, PT, P0 ;  /* 0x000000ff0b00720c */ /* 0x000fe40003f05300 */
[----:B------:R-:W-:Y:S01]  /*2de0*/  SEL R13, RZ, 0x1, P2 ;  /* 0x00000001ff0d7807 */ /* 0x000fe20001000000 */
[----:B------:R-:W-:-:S06]  /*2df0*/  DSETP.GTU.AND P3, PT, R24, 1, PT ;  /* 0x3ff000001800742a */ /* 0x000fcc0003f6c000 */
[----:B------:R-:W-:-:S04]  /*2e00*/  SEL R10, RZ, 0x1, P3 ;  /* 0x00000001ff0a7807 */ /* 0x000fc80001800000 */
[----:B------:R-:W-:Y:S01]  /*2e10*/  IADD3 R10, PT, PT, R10, R14, R13 ;  /* 0x0000000e0a0a7210 */ /* 0x000fe20007ffe00d */
[----:B------:R-:W-:Y:S06]  /*2e20*/  @P0 BRA `(.L_x_20) ;  /* 0xfffffff800540947 */ /* 0x000fec000383ffff */
[----:B------:R-:W-:-:S07]  /*2e30*/  IMAD.MOV.U32 R2, RZ, RZ, R12 ;  /* 0x000000ffff027224 */ /* 0x000fce00078e000c */
.L_x_19:
[----:B------:R-:W-:-:S04]  /*2e40*/  ISETP.NE.U32.AND P0, PT, R8, RZ, PT ;  /* 0x000000ff0800720c */ /* 0x000fc80003f05070 */
[----:B------:R-:W-:-:S13]  /*2e50*/  ISETP.NE.AND.EX P0, PT, R9, RZ, PT, P0 ;  /* 0x000000ff0900720c */ /* 0x000fda0003f05300 */
[----:B------:R-:W-:Y:S05]  /*2e60*/  @!P0 BRA `(.L_x_18) ;  /* 0x0000000000988947 */ /* 0x000fea0003800000 */
[----:B------:R-:W-:-:S07]  /*2e70*/  VIADD R11, R2, 0xb0f8a ;  /* 0x000b0f8a020b7836 */ /* 0x000fce0000000000 */
.L_x_21:
[----:B-1----:R-:W-:Y:S02]  /*2e80*/  SHF.R.U32.HI R2, RZ, 0x2, R3 ;  /* 0x00000002ff027819 */ /* 0x002fe40000011603 */
[----:B------:R-:W-:Y:S02]  /*2e90*/  SHF.R.U32.HI R13, RZ, 0x2, R4 ;  /* 0x00000002ff0d7819 */ /* 0x000fe40000011604 */
[----:B------:R-:W-:Y:S01]  /*2ea0*/  LOP3.LUT R2, R2, R3, RZ, 0x3c, !PT ;  /* 0x0000000302027212 */ /* 0x000fe200078e3cff */
[----:B0-23--:R-:W-:Y:S01]  /*2eb0*/  IMAD.SHL.U32 R3, R7, 0x10, RZ ;  /* 0x0000001007037824 */ /* 0x00dfe200078e00ff */
[----:B------:R-:W-:Y:S02]  /*2ec0*/  LOP3.LUT R13, R13, R4, RZ, 0x3c, !PT ;  /* 0x000000040d0d7212 */ /* 0x000fe400078e3cff */
[----:B------:R-:W-:Y:S01]  /*2ed0*/  IADD3 R8, P0, PT, R8, -0x1, RZ ;  /* 0xffffffff08087810 */ /* 0x000fe20007f1e0ff */
[----:B------:R-:W-:-:S03]  /*2ee0*/  IMAD.SHL.U32 R12, R2, 0x2, RZ ;  /* 0x00000002020c7824 */ /* 0x000fc600078e00ff */
[----:B------:R-:W-:Y:S02]  /*2ef0*/  IADD3.X R9, PT, PT, R9, -0x1, RZ, P0, !PT ;  /* 0xffffffff09097810 */ /* 0x000fe400007fe4ff */
[----:B------:R-:W-:Y:S01]  /*2f00*/  LOP3.LUT R12, R2, R12, R3, 0x96, !PT ;  /* 0x0000000c020c7212 */ /* 0x000fe200078e9603 */
[----:B------:R-:W-:Y:S01]  /*2f10*/  IMAD.MOV.U32 R2, RZ, RZ, R6 ;  /* 0x000000ffff027224 */ /* 0x000fe200078e0006 */
[----:B------:R-:W-:Y:S01]  /*2f20*/  ISETP.NE.U32.AND P0, PT, R8, RZ, PT ;  /* 0x000000ff0800720c */ /* 0x000fe20003f05070 */
[----:B------:R-:W-:Y:S01]  /*2f30*/  IMAD.SHL.U32 R3, R13, 0x2, RZ ;  /* 0x000000020d037824 */ /* 0x000fe200078e00ff */
[----:B------:R-:W-:Y:S01]  /*2f40*/  LOP3.LUT R6, R12, R7, RZ, 0x3c, !PT ;  /* 0x000000070c067212 */ /* 0x000fe200078e3cff */
[----:B------:R-:W-:Y:S01]  /*2f50*/  IMAD.MOV.U32 R12, RZ, RZ, 0x2f800000 ;  /* 0x2f800000ff0c7424 */ /* 0x000fe200078e00ff */
[----:B------:R-:W-:-:S03]  /*2f60*/  ISETP.NE.AND.EX P0, PT, R9, RZ, PT, P0 ;  /* 0x000000ff0900720c */ /* 0x000fc60003f05300 */
[----:B------:R-:W-:-:S05]  /*2f70*/  IMAD.SHL.U32 R4, R6, 0x10, RZ ;  /* 0x0000001006047824 */ /* 0x000fca00078e00ff */
[----:B------:R-:W-:-:S04]  /*2f80*/  LOP3.LUT R3, R13, R3, R4, 0x96, !PT ;  /* 0x000000030d037212 */ /* 0x000fc800078e9604 */
[----:B------:R-:W-:-:S05]  /*2f90*/  LOP3.LUT R16, R3, R6, RZ, 0x3c, !PT ;  /* 0x0000000603107212 */ /* 0x000fca00078e3cff */
[----:B------:R-:W-:-:S05]  /*2fa0*/  IMAD.IADD R3, R16, 0x1, R11 ;  /* 0x0000000110037824 */ /* 0x000fca00078e020b */
[----:B------:R-:W-:Y:S02]  /*2fb0*/  I2FP.F32.U32 R4, R3 ;  /* 0x0000000300047245 */ /* 0x000fe40000201000 */
[C---:B------:R-:W-:Y:S01]  /*2fc0*/  IADD3 R3, PT, PT, R11.reuse, -0x587c5, R6 ;  /* 0xfffa783b0b037810 */ /* 0x040fe20007ffe006 */
[----:B------:R-:W-:Y:S02]  /*2fd0*/  VIADD R11, R11, 0xb0f8a ;  /* 0x000b0f8a0b0b7836 */ /* 0x000fe40000000000 */
[----:B------:R-:W-:Y:S01]  /*2fe0*/  FFMA R4, R4, R12, 1.1641532182693481445e-10 ;  /* 0x2f00000004047423 */ /* 0x000fe2000000000c */
[----:B------:R-:W-:-:S03]  /*2ff0*/  I2FP.F32.U32 R3, R3 ;  /* 0x0000000300037245 */ /* 0x000fc60000201000 */
[----:B------:R0:W1:Y:S02]  /*3000*/  F2F.F64.F32 R14, R4 ;  /* 0x00000004000e7310 */ /* 0x0000640000201800 */
[----:B------:R-:W-:-:S06]  /*3010*/  FFMA R3, R3, R12, 1.1641532182693481445e-10 ;  /* 0x2f00000003037423 */ /* 0x000fcc000000000c */
[----:B------:R2:W3:Y:S01]  /*3020*/  F2F.F64.F32 R12, R3 ;  /* 0x00000003000c7310 */ /* 0x0004e20000201800 */
[----:B0-----:R-:W-:Y:S01]  /*3030*/  IMAD.MOV.U32 R4, RZ, RZ, R2 ;  /* 0x000000ffff047224 */ /* 0x001fe200078e0002 */
[----:B-1----:R-:W-:Y:S01]  /*3040*/  DMUL R14, R14, R14 ;  /* 0x0000000e0e0e7228 */ /* 0x002fe20000000000 */
[----:B--2---:R-:W-:Y:S02]  /*3050*/  IMAD.MOV.U32 R3, RZ, RZ, R5 ;  /* 0x000000ffff037224 */ /* 0x004fe400078e0005 */
[----:B------:R-:W-:Y:S02]  /*3060*/  IMAD.MOV.U32 R5, RZ, RZ, R7 ;  /* 0x000000ffff057224 */ /* 0x000fe400078e0007 */
[----:B------:R-:W-:-:S03]  /*3070*/  IMAD.MOV.U32 R7, RZ, RZ, R16 ;  /* 0x000000ffff077224 */ /* 0x000fc600078e0010 */
[----:B---3--:R-:W-:-:S08]  /*3080*/  DFMA R14, R12, R12, R14 ;  /* 0x0000000c0c0e722b */ /* 0x008fd0000000000e */
[----:B------:R-:W-:-:S06]  /*3090*/  DSETP.GTU.AND P1, PT, R14, 1, PT ;  /* 0x3ff000000e00742a */ /* 0x000fcc0003f2c000 */
[----:B------:R-:W-:-:S05]  /*30a0*/  SEL R13, RZ, 0x1, P1 ;  /* 0x00000001ff0d7807 */ /* 0x000fca0000800000 */
[----:B------:R-:W-:Y:S01]  /*30b0*/  IMAD.IADD R10, R10, 0x1, R13 ;  /* 0x000000010a0a7824 */ /* 0x000fe200078e020d */
[----:B------:R-:W-:Y:S06]  /*30c0*/  @P0 BRA `(.L_x_21) ;  /* 0xfffffffc006c0947 */ /* 0x000fec000383ffff */
.L_x_18:
[----:B------:R-:W4:Y:S01]  /*30d0*/  LDCU.64 UR4, c[0x0][0x380] ;  /* 0x00007000ff0477ac */ /* 0x000f220008000a00 */
[----:B0123--:R-:W-:Y:S02]  /*30e0*/  SHF.R.S32.HI R3, RZ, 0x1f, R0 ;  /* 0x0000001fff037819 */ /* 0x00ffe40000011400 */
[----:B----4-:R-:W-:-:S04]  /*30f0*/  LEA R2, P0, R0, UR4, 0x2 ;  /* 0x0000000400027c11 */ /* 0x010fc8000f8010ff */
[----:B------:R-:W-:-:S05]  /*3100*/  LEA.HI.X R3, R0, UR5, R3, 0x2, P0 ;  /* 0x0000000500037c11 */ /* 0x000fca00080f1403 */
[----:B------:R-:W-:Y:S01]  /*3110*/  STG.E desc[UR6][R2.64], R10 ;  /* 0x0000000a02007986 */ /* 0x000fe2000c101906 */
[----:B------:R-:W-:Y:S05]  /*3120*/  EXIT ;  /* 0x000000000000794d */ /* 0x000fea0003800000 */
.L_x_22:
        /* <DEDUP_REMOVED lines=13> */
.L_x_24:


//--------------------- .nv.global.init           --------------------------
	.section	.nv.global.init,"aw",@progbits
	.align	4
.nv.global.init:
	.type		mrg32k3aM1SubSeq,@object
	.size		mrg32k3aM1SubSeq,(mrg32k3aM2SubSeq - mrg32k3aM1SubSeq)
mrg32k3aM1SubSeq:
        /*0000*/ 	.byte	0x0b, 0xcc, 0xee, 0x04, 0x73, 0x29, 0x8b, 0x6f, 0xf6, 0x53, 0x03, 0xf6, 0x23, 0xf6, 0xea, 0xda
        /* <DEDUP_REMOVED lines=125> */
	.type		mrg32k3aM2SubSeq,@object
	.size		mrg32k3aM2SubSeq,(mrg32k3aM1 - mrg32k3aM2SubSeq)
mrg32k3aM2SubSeq:
        /* <DEDUP_REMOVED lines=126> */
	.type		mrg32k3aM1,@object
	.size		mrg32k3aM1,(mrg32k3aM1Seq - mrg32k3aM1)
mrg32k3aM1:
        /* <DEDUP_REMOVED lines=144> */
	.type		mrg32k3aM1Seq,@object
	.size		mrg32k3aM1Seq,(mrg32k3aM2 - mrg32k3aM1Seq)
mrg32k3aM1Seq:
        /* <DEDUP_REMOVED lines=144> */
	.type		mrg32k3aM2,@object
	.size		mrg32k3aM2,(mrg32k3aM2Seq - mrg32k3aM2)
mrg32k3aM2:
        /* <DEDUP_REMOVED lines=144> */
	.type		mrg32k3aM2Seq,@object
	.size		mrg32k3aM2Seq,(precalc_xorwow_matrix - mrg32k3aM2Seq)
mrg32k3aM2Seq:
        /* <DEDUP_REMOVED lines=144> */
	.type		precalc_xorwow_matrix,@object
	.size		precalc_xorwow_matrix,(precalc_xorwow_offset_matrix - precalc_xorwow_matrix)
precalc_xorwow_matrix:
        /* <DEDUP_REMOVED lines=6400> */
	.type		precalc_xorwow_offset_matrix,@object
	.size		precalc_xorwow_offset_matrix,(.L_1 - precalc_xorwow_offset_matrix)
precalc_xorwow_offset_matrix:
        /* <DEDUP_REMOVED lines=6400> */
.L_1:


//--------------------- .nv.shared.reserved.0     --------------------------
	.section	.nv.shared.reserved.0,"aw",@nobits
	.weak		__nv_reservedSMEM_offset_0_alias
	.size		__nv_reservedSMEM_offset_0_alias, 0, 64
	.other		__nv_reservedSMEM_offset_0_alias,@"STO_CUDA_RESERVED_SHARED STV_DEFAULT"
__nv_reservedSMEM_offset_0_alias:
	.zero		0
	.zero		64


//--------------------- .nv.constant0._Z11count_dartsPiPlS_ --------------------------
	.section	.nv.constant0._Z11count_dartsPiPlS_,"a",@progbits
	.sectionflags	@""
	.align	4
.nv.constant0._Z11count_dartsPiPlS_:
	.zero		920


//--------------------- .nv.constant0._Z15fill_dart_countPiS_ --------------------------
	.section	.nv.constant0._Z15fill_dart_countPiS_,"a",@progbits
	.sectionflags	@""
	.align	4
.nv.constant0._Z15fill_dart_countPiS_:
	.zero		912


//--------------------- SYMBOLS --------------------------

	.type		.nv.reservedSmem.offset0,@object
	.size		.nv.reservedSmem.offset0,0x4
